//
// Generated by NVIDIA NVVM Compiler
//
// Compiler Build ID: CL-36424714
// Cuda compilation tools, release 13.0, V13.0.88
// Based on NVVM 20.0.0
//

.version 9.0
.target sm_100
.address_size 64

	// .globl	_Z20matrixMultiplySimplePfS_S_i
// _ZZ23matrixMultiplyOptimisedPfS_S_iE3s_a has been demoted
// _ZZ23matrixMultiplyOptimisedPfS_S_iE3s_b has been demoted

.visible .entry _Z20matrixMultiplySimplePfS_S_i(
	.param .u64 .ptr .align 1 _Z20matrixMultiplySimplePfS_S_i_param_0,
	.param .u64 .ptr .align 1 _Z20matrixMultiplySimplePfS_S_i_param_1,
	.param .u64 .ptr .align 1 _Z20matrixMultiplySimplePfS_S_i_param_2,
	.param .u32 _Z20matrixMultiplySimplePfS_S_i_param_3
)
{
	.reg .pred 	%p<10>;
	.reg .b32 	%r<42>;
	.reg .b32 	%f<67>;
	.reg .b64 	%rd<67>;

	ld.param.u64 	%rd14, [_Z20matrixMultiplySimplePfS_S_i_param_0];
	ld.param.u64 	%rd15, [_Z20matrixMultiplySimplePfS_S_i_param_1];
	ld.param.u32 	%r19, [_Z20matrixMultiplySimplePfS_S_i_param_3];
	cvta.to.global.u64 	%rd1, %rd15;
	cvta.to.global.u64 	%rd2, %rd14;
	mov.u32 	%r20, %tid.x;
	mov.u32 	%r21, %ctaid.x;
	mov.u32 	%r22, %ntid.x;
	mad.lo.s32 	%r1, %r21, %r22, %r20;
	mov.u32 	%r23, %tid.y;
	mov.u32 	%r24, %ctaid.y;
	mov.u32 	%r25, %ntid.y;
	mad.lo.s32 	%r26, %r24, %r25, %r23;
	max.s32 	%r27, %r1, %r26;
	setp.ge.s32 	%p1, %r27, %r19;
	@%p1 bra 	$L__BB0_13;
	mul.lo.s32 	%r3, %r19, %r26;
	and.b32  	%r4, %r19, 7;
	setp.lt.u32 	%p2, %r19, 8;
	mov.f32 	%f66, 0f00000000;
	mov.b32 	%r40, 0;
	@%p2 bra 	$L__BB0_4;
	and.b32  	%r40, %r19, 2147483640;
	neg.s32 	%r38, %r40;
	mul.wide.s32 	%rd16, %r19, 4;
	add.s64 	%rd3, %rd1, %rd16;
	shl.b32 	%r7, %r19, 3;
	mul.wide.s32 	%rd17, %r19, 8;
	add.s64 	%rd4, %rd1, %rd17;
	mul.wide.s32 	%rd18, %r19, 12;
	add.s64 	%rd5, %rd1, %rd18;
	mul.wide.s32 	%rd19, %r19, 16;
	add.s64 	%rd6, %rd1, %rd19;
	mul.wide.s32 	%rd20, %r19, 20;
	add.s64 	%rd7, %rd1, %rd20;
	mul.wide.s32 	%rd21, %r19, 24;
	add.s64 	%rd8, %rd1, %rd21;
	mul.wide.s32 	%rd22, %r19, 28;
	add.s64 	%rd9, %rd1, %rd22;
	mul.wide.u32 	%rd23, %r3, 4;
	add.s64 	%rd24, %rd23, %rd2;
	add.s64 	%rd66, %rd24, 16;
	mov.f32 	%f66, 0f00000000;
	mov.u32 	%r37, %r1;
$L__BB0_3:
	.pragma "nounroll";
	mul.wide.s32 	%rd25, %r37, 4;
	add.s64 	%rd26, %rd3, %rd25;
	add.s64 	%rd27, %rd4, %rd25;
	add.s64 	%rd28, %rd5, %rd25;
	add.s64 	%rd29, %rd6, %rd25;
	add.s64 	%rd30, %rd7, %rd25;
	add.s64 	%rd31, %rd8, %rd25;
	add.s64 	%rd32, %rd9, %rd25;
	add.s64 	%rd33, %rd1, %rd25;
	ld.global.f32 	%f16, [%rd66+-16];
	ld.global.f32 	%f17, [%rd33];
	fma.rn.f32 	%f18, %f16, %f17, %f66;
	ld.global.f32 	%f19, [%rd66+-12];
	ld.global.f32 	%f20, [%rd26];
	fma.rn.f32 	%f21, %f19, %f20, %f18;
	ld.global.f32 	%f22, [%rd66+-8];
	ld.global.f32 	%f23, [%rd27];
	fma.rn.f32 	%f24, %f22, %f23, %f21;
	ld.global.f32 	%f25, [%rd66+-4];
	ld.global.f32 	%f26, [%rd28];
	fma.rn.f32 	%f27, %f25, %f26, %f24;
	ld.global.f32 	%f28, [%rd66];
	ld.global.f32 	%f29, [%rd29];
	fma.rn.f32 	%f30, %f28, %f29, %f27;
	ld.global.f32 	%f31, [%rd66+4];
	ld.global.f32 	%f32, [%rd30];
	fma.rn.f32 	%f33, %f31, %f32, %f30;
	ld.global.f32 	%f34, [%rd66+8];
	ld.global.f32 	%f35, [%rd31];
	fma.rn.f32 	%f36, %f34, %f35, %f33;
	ld.global.f32 	%f37, [%rd66+12];
	ld.global.f32 	%f38, [%rd32];
	fma.rn.f32 	%f66, %f37, %f38, %f36;
	add.s32 	%r38, %r38, 8;
	add.s32 	%r37, %r37, %r7;
	add.s64 	%rd66, %rd66, 32;
	setp.ne.s32 	%p3, %r38, 0;
	@%p3 bra 	$L__BB0_3;
$L__BB0_4:
	setp.eq.s32 	%p4, %r4, 0;
	@%p4 bra 	$L__BB0_12;
	and.b32  	%r13, %r19, 3;
	setp.lt.u32 	%p5, %r4, 4;
	@%p5 bra 	$L__BB0_7;
	add.s32 	%r29, %r40, %r3;
	mul.wide.u32 	%rd34, %r29, 4;
	add.s64 	%rd35, %rd2, %rd34;
	ld.global.f32 	%f40, [%rd35];
	mad.lo.s32 	%r30, %r40, %r19, %r1;
	mul.wide.s32 	%rd36, %r30, 4;
	add.s64 	%rd37, %rd1, %rd36;
	ld.global.f32 	%f41, [%rd37];
	fma.rn.f32 	%f42, %f40, %f41, %f66;
	cvt.u64.u32 	%rd38, %r3;
	cvt.u64.u32 	%rd39, %r40;
	add.s64 	%rd40, %rd39, %rd38;
	shl.b64 	%rd41, %rd40, 2;
	add.s64 	%rd42, %rd2, %rd41;
	ld.global.f32 	%f43, [%rd42+4];
	mul.wide.s32 	%rd43, %r19, 4;
	add.s64 	%rd44, %rd37, %rd43;
	ld.global.f32 	%f44, [%rd44];
	fma.rn.f32 	%f45, %f43, %f44, %f42;
	ld.global.f32 	%f46, [%rd42+8];
	add.s64 	%rd45, %rd44, %rd43;
	ld.global.f32 	%f47, [%rd45];
	fma.rn.f32 	%f48, %f46, %f47, %f45;
	ld.global.f32 	%f49, [%rd42+12];
	add.s64 	%rd46, %rd45, %rd43;
	ld.global.f32 	%f50, [%rd46];
	fma.rn.f32 	%f66, %f49, %f50, %f48;
	add.s32 	%r40, %r40, 4;
$L__BB0_7:
	setp.eq.s32 	%p6, %r13, 0;
	@%p6 bra 	$L__BB0_12;
	setp.eq.s32 	%p7, %r13, 1;
	@%p7 bra 	$L__BB0_10;
	add.s32 	%r31, %r40, %r3;
	mul.wide.u32 	%rd47, %r31, 4;
	add.s64 	%rd48, %rd2, %rd47;
	ld.global.f32 	%f52, [%rd48];
	mad.lo.s32 	%r32, %r40, %r19, %r1;
	mul.wide.s32 	%rd49, %r32, 4;
	add.s64 	%rd50, %rd1, %rd49;
	ld.global.f32 	%f53, [%rd50];
	fma.rn.f32 	%f54, %f52, %f53, %f66;
	cvt.u64.u32 	%rd51, %r3;
	cvt.u64.u32 	%rd52, %r40;
	add.s64 	%rd53, %rd52, %rd51;
	shl.b64 	%rd54, %rd53, 2;
	add.s64 	%rd55, %rd2, %rd54;
	ld.global.f32 	%f55, [%rd55+4];
	mul.wide.s32 	%rd56, %r19, 4;
	add.s64 	%rd57, %rd50, %rd56;
	ld.global.f32 	%f56, [%rd57];
	fma.rn.f32 	%f66, %f55, %f56, %f54;
	add.s32 	%r40, %r40, 2;
$L__BB0_10:
	and.b32  	%r33, %r19, 1;
	setp.eq.b32 	%p8, %r33, 1;
	not.pred 	%p9, %p8;
	@%p9 bra 	$L__BB0_12;
	add.s32 	%r34, %r40, %r3;
	mul.wide.u32 	%rd58, %r34, 4;
	add.s64 	%rd59, %rd2, %rd58;
	ld.global.f32 	%f57, [%rd59];
	mad.lo.s32 	%r35, %r40, %r19, %r1;
	mul.wide.s32 	%rd60, %r35, 4;
	add.s64 	%rd61, %rd1, %rd60;
	ld.global.f32 	%f58, [%rd61];
	fma.rn.f32 	%f66, %f57, %f58, %f66;
$L__BB0_12:
	ld.param.u64 	%rd65, [_Z20matrixMultiplySimplePfS_S_i_param_2];
	add.s32 	%r36, %r3, %r1;
	cvta.to.global.u64 	%rd62, %rd65;
	mul.wide.s32 	%rd63, %r36, 4;
	add.s64 	%rd64, %rd62, %rd63;
	st.global.f32 	[%rd64], %f66;
$L__BB0_13:
	ret;

}
	// .globl	_Z23matrixMultiplyOptimisedPfS_S_i
.visible .entry _Z23matrixMultiplyOptimisedPfS_S_i(
	.param .u64 .ptr .align 1 _Z23matrixMultiplyOptimisedPfS_S_i_param_0,
	.param .u64 .ptr .align 1 _Z23matrixMultiplyOptimisedPfS_S_i_param_1,
	.param .u64 .ptr .align 1 _Z23matrixMultiplyOptimisedPfS_S_i_param_2,
	.param .u32 _Z23matrixMultiplyOptimisedPfS_S_i_param_3
)
{
	.reg .pred 	%p<8>;
	.reg .b32 	%r<97>;
	.reg .b32 	%f<368>;
	.reg .b64 	%rd<48>;
	// demoted variable
	.shared .align 4 .b8 _ZZ23matrixMultiplyOptimisedPfS_S_iE3s_a[1024];
	// demoted variable
	.shared .align 4 .b8 _ZZ23matrixMultiplyOptimisedPfS_S_iE3s_b[1024];
	ld.param.u32 	%r31, [_Z23matrixMultiplyOptimisedPfS_S_i_param_3];
	mov.u32 	%r32, %ctaid.y;
	mov.u32 	%r33, %ntid.y;
	mov.u32 	%r1, %tid.y;
	mad.lo.s32 	%r2, %r32, %r33, %r1;
	mov.u32 	%r34, %ctaid.x;
	mov.u32 	%r35, %ntid.x;
	mov.u32 	%r3, %tid.x;
	mad.lo.s32 	%r4, %r34, %r35, %r3;
	shr.s32 	%r36, %r31, 31;
	shr.u32 	%r37, %r36, 28;
	add.s32 	%r38, %r31, %r37;
	shr.s32 	%r5, %r38, 4;
	setp.lt.s32 	%p1, %r31, 16;
	mov.f32 	%f367, 0f00000000;
	@%p1 bra 	$L__BB1_9;
	mad.lo.s32 	%r6, %r31, %r2, %r3;
	shl.b32 	%r40, %r1, 6;
	mov.u32 	%r41, _ZZ23matrixMultiplyOptimisedPfS_S_iE3s_a;
	add.s32 	%r7, %r41, %r40;
	add.s32 	%r42, %r5, -1;
	setp.lt.u32 	%p2, %r42, 3;
	mov.f32 	%f367, 0f00000000;
	mov.b32 	%r96, 0;
	@%p2 bra 	$L__BB1_4;
	and.b32  	%r96, %r5, 134217724;
	neg.s32 	%r94, %r96;
	add.s32 	%r93, %r6, 32;
	add.s32 	%r44, %r1, 48;
	mad.lo.s32 	%r92, %r31, %r44, %r4;
	add.s32 	%r45, %r1, 32;
	mad.lo.s32 	%r91, %r31, %r45, %r4;
	add.s32 	%r46, %r1, 16;
	mad.lo.s32 	%r90, %r31, %r46, %r4;
	mad.lo.s32 	%r89, %r1, %r31, %r4;
	mov.f32 	%f367, 0f00000000;
$L__BB1_3:
	.pragma "nounroll";
	ld.param.u64 	%rd44, [_Z23matrixMultiplyOptimisedPfS_S_i_param_1];
	ld.param.u64 	%rd41, [_Z23matrixMultiplyOptimisedPfS_S_i_param_0];
	add.s32 	%r47, %r93, -32;
	cvta.to.global.u64 	%rd4, %rd41;
	mul.wide.u32 	%rd5, %r47, 4;
	add.s64 	%rd6, %rd4, %rd5;
	ld.global.f32 	%f14, [%rd6];
	shl.b32 	%r49, %r3, 2;
	add.s32 	%r50, %r7, %r49;
	st.shared.f32 	[%r50], %f14;
	cvta.to.global.u64 	%rd7, %rd44;
	mul.wide.u32 	%rd8, %r89, 4;
	add.s64 	%rd9, %rd7, %rd8;
	ld.global.f32 	%f15, [%rd9];
	mov.u32 	%r52, _ZZ23matrixMultiplyOptimisedPfS_S_iE3s_b;
	add.s32 	%r53, %r52, %r49;
	add.s32 	%r54, %r53, %r40;
	st.shared.f32 	[%r54], %f15;
	bar.sync 	0;
	ld.shared.f32 	%f16, [%r7];
	ld.shared.f32 	%f17, [%r53];
	fma.rn.f32 	%f18, %f16, %f17, %f367;
	ld.shared.f32 	%f19, [%r7+4];
	ld.shared.f32 	%f20, [%r53+64];
	fma.rn.f32 	%f21, %f19, %f20, %f18;
	ld.shared.f32 	%f22, [%r7+8];
	ld.shared.f32 	%f23, [%r53+128];
	fma.rn.f32 	%f24, %f22, %f23, %f21;
	ld.shared.f32 	%f25, [%r7+12];
	ld.shared.f32 	%f26, [%r53+192];
	fma.rn.f32 	%f27, %f25, %f26, %f24;
	ld.shared.f32 	%f28, [%r7+16];
	ld.shared.f32 	%f29, [%r53+256];
	fma.rn.f32 	%f30, %f28, %f29, %f27;
	ld.shared.f32 	%f31, [%r7+20];
	ld.shared.f32 	%f32, [%r53+320];
	fma.rn.f32 	%f33, %f31, %f32, %f30;
	ld.shared.f32 	%f34, [%r7+24];
	ld.shared.f32 	%f35, [%r53+384];
	fma.rn.f32 	%f36, %f34, %f35, %f33;
	ld.shared.f32 	%f37, [%r7+28];
	ld.shared.f32 	%f38, [%r53+448];
	fma.rn.f32 	%f39, %f37, %f38, %f36;
	ld.shared.f32 	%f40, [%r7+32];
	ld.shared.f32 	%f41, [%r53+512];
	fma.rn.f32 	%f42, %f40, %f41, %f39;
	ld.shared.f32 	%f43, [%r7+36];
	ld.shared.f32 	%f44, [%r53+576];
	fma.rn.f32 	%f45, %f43, %f44, %f42;
	ld.shared.f32 	%f46, [%r7+40];
	ld.shared.f32 	%f47, [%r53+640];
	fma.rn.f32 	%f48, %f46, %f47, %f45;
	ld.shared.f32 	%f49, [%r7+44];
	ld.shared.f32 	%f50, [%r53+704];
	fma.rn.f32 	%f51, %f49, %f50, %f48;
	ld.shared.f32 	%f52, [%r7+48];
	ld.shared.f32 	%f53, [%r53+768];
	fma.rn.f32 	%f54, %f52, %f53, %f51;
	ld.shared.f32 	%f55, [%r7+52];
	ld.shared.f32 	%f56, [%r53+832];
	fma.rn.f32 	%f57, %f55, %f56, %f54;
	ld.shared.f32 	%f58, [%r7+56];
	ld.shared.f32 	%f59, [%r53+896];
	fma.rn.f32 	%f60, %f58, %f59, %f57;
	ld.shared.f32 	%f61, [%r7+60];
	ld.shared.f32 	%f62, [%r53+960];
	fma.rn.f32 	%f63, %f61, %f62, %f60;
	bar.sync 	0;
	add.s32 	%r55, %r93, -16;
	mul.wide.u32 	%rd10, %r55, 4;
	add.s64 	%rd11, %rd4, %rd10;
	ld.global.f32 	%f64, [%rd11];
	st.shared.f32 	[%r50], %f64;
	mul.wide.u32 	%rd12, %r90, 4;
	add.s64 	%rd13, %rd7, %rd12;
	ld.global.f32 	%f65, [%rd13];
	st.shared.f32 	[%r54], %f65;
	bar.sync 	0;
	ld.shared.f32 	%f66, [%r7];
	ld.shared.f32 	%f67, [%r53];
	fma.rn.f32 	%f68, %f66, %f67, %f63;
	ld.shared.f32 	%f69, [%r7+4];
	ld.shared.f32 	%f70, [%r53+64];
	fma.rn.f32 	%f71, %f69, %f70, %f68;
	ld.shared.f32 	%f72, [%r7+8];
	ld.shared.f32 	%f73, [%r53+128];
	fma.rn.f32 	%f74, %f72, %f73, %f71;
	ld.shared.f32 	%f75, [%r7+12];
	ld.shared.f32 	%f76, [%r53+192];
	fma.rn.f32 	%f77, %f75, %f76, %f74;
	ld.shared.f32 	%f78, [%r7+16];
	ld.shared.f32 	%f79, [%r53+256];
	fma.rn.f32 	%f80, %f78, %f79, %f77;
	ld.shared.f32 	%f81, [%r7+20];
	ld.shared.f32 	%f82, [%r53+320];
	fma.rn.f32 	%f83, %f81, %f82, %f80;
	ld.shared.f32 	%f84, [%r7+24];
	ld.shared.f32 	%f85, [%r53+384];
	fma.rn.f32 	%f86, %f84, %f85, %f83;
	ld.shared.f32 	%f87, [%r7+28];
	ld.shared.f32 	%f88, [%r53+448];
	fma.rn.f32 	%f89, %f87, %f88, %f86;
	ld.shared.f32 	%f90, [%r7+32];
	ld.shared.f32 	%f91, [%r53+512];
	fma.rn.f32 	%f92, %f90, %f91, %f89;
	ld.shared.f32 	%f93, [%r7+36];
	ld.shared.f32 	%f94, [%r53+576];
	fma.rn.f32 	%f95, %f93, %f94, %f92;
	ld.shared.f32 	%f96, [%r7+40];
	ld.shared.f32 	%f97, [%r53+640];
	fma.rn.f32 	%f98, %f96, %f97, %f95;
	ld.shared.f32 	%f99, [%r7+44];
	ld.shared.f32 	%f100, [%r53+704];
	fma.rn.f32 	%f101, %f99, %f100, %f98;
	ld.shared.f32 	%f102, [%r7+48];
	ld.shared.f32 	%f103, [%r53+768];
	fma.rn.f32 	%f104, %f102, %f103, %f101;
	ld.shared.f32 	%f105, [%r7+52];
	ld.shared.f32 	%f106, [%r53+832];
	fma.rn.f32 	%f107, %f105, %f106, %f104;
	ld.shared.f32 	%f108, [%r7+56];
	ld.shared.f32 	%f109, [%r53+896];
	fma.rn.f32 	%f110, %f108, %f109, %f107;
	ld.shared.f32 	%f111, [%r7+60];
	ld.shared.f32 	%f112, [%r53+960];
	fma.rn.f32 	%f113, %f111, %f112, %f110;
	bar.sync 	0;
	add.s32 	%r56, %r93, 16;
	mul.wide.u32 	%rd14, %r93, 4;
	add.s64 	%rd15, %rd4, %rd14;
	ld.global.f32 	%f114, [%rd15];
	st.shared.f32 	[%r50], %f114;
	mul.wide.u32 	%rd16, %r91, 4;
	add.s64 	%rd17, %rd7, %rd16;
	ld.global.f32 	%f115, [%rd17];
	st.shared.f32 	[%r54], %f115;
	bar.sync 	0;
	ld.shared.f32 	%f116, [%r7];
	ld.shared.f32 	%f117, [%r53];
	fma.rn.f32 	%f118, %f116, %f117, %f113;
	ld.shared.f32 	%f119, [%r7+4];
	ld.shared.f32 	%f120, [%r53+64];
	fma.rn.f32 	%f121, %f119, %f120, %f118;
	ld.shared.f32 	%f122, [%r7+8];
	ld.shared.f32 	%f123, [%r53+128];
	fma.rn.f32 	%f124, %f122, %f123, %f121;
	ld.shared.f32 	%f125, [%r7+12];
	ld.shared.f32 	%f126, [%r53+192];
	fma.rn.f32 	%f127, %f125, %f126, %f124;
	ld.shared.f32 	%f128, [%r7+16];
	ld.shared.f32 	%f129, [%r53+256];
	fma.rn.f32 	%f130, %f128, %f129, %f127;
	ld.shared.f32 	%f131, [%r7+20];
	ld.shared.f32 	%f132, [%r53+320];
	fma.rn.f32 	%f133, %f131, %f132, %f130;
	ld.shared.f32 	%f134, [%r7+24];
	ld.shared.f32 	%f135, [%r53+384];
	fma.rn.f32 	%f136, %f134, %f135, %f133;
	ld.shared.f32 	%f137, [%r7+28];
	ld.shared.f32 	%f138, [%r53+448];
	fma.rn.f32 	%f139, %f137, %f138, %f136;
	ld.shared.f32 	%f140, [%r7+32];
	ld.shared.f32 	%f141, [%r53+512];
	fma.rn.f32 	%f142, %f140, %f141, %f139;
	ld.shared.f32 	%f143, [%r7+36];
	ld.shared.f32 	%f144, [%r53+576];
	fma.rn.f32 	%f145, %f143, %f144, %f142;
	ld.shared.f32 	%f146, [%r7+40];
	ld.shared.f32 	%f147, [%r53+640];
	fma.rn.f32 	%f148, %f146, %f147, %f145;
	ld.shared.f32 	%f149, [%r7+44];
	ld.shared.f32 	%f150, [%r53+704];
	fma.rn.f32 	%f151, %f149, %f150, %f148;
	ld.shared.f32 	%f152, [%r7+48];
	ld.shared.f32 	%f153, [%r53+768];
	fma.rn.f32 	%f154, %f152, %f153, %f151;
	ld.shared.f32 	%f155, [%r7+52];
	ld.shared.f32 	%f156, [%r53+832];
	fma.rn.f32 	%f157, %f155, %f156, %f154;
	ld.shared.f32 	%f158, [%r7+56];
	ld.shared.f32 	%f159, [%r53+896];
	fma.rn.f32 	%f160, %f158, %f159, %f157;
	ld.shared.f32 	%f161, [%r7+60];
	ld.shared.f32 	%f162, [%r53+960];
	fma.rn.f32 	%f163, %f161, %f162, %f160;
	bar.sync 	0;
	mul.wide.u32 	%rd18, %r56, 4;
	add.s64 	%rd19, %rd4, %rd18;
	ld.global.f32 	%f164, [%rd19];
	st.shared.f32 	[%r50], %f164;
	mul.wide.u32 	%rd20, %r92, 4;
	add.s64 	%rd21, %rd7, %rd20;
	ld.global.f32 	%f165, [%rd21];
	st.shared.f32 	[%r54], %f165;
	bar.sync 	0;
	ld.shared.f32 	%f166, [%r7];
	ld.shared.f32 	%f167, [%r53];
	fma.rn.f32 	%f168, %f166, %f167, %f163;
	ld.shared.f32 	%f169, [%r7+4];
	ld.shared.f32 	%f170, [%r53+64];
	fma.rn.f32 	%f171, %f169, %f170, %f168;
	ld.shared.f32 	%f172, [%r7+8];
	ld.shared.f32 	%f173, [%r53+128];
	fma.rn.f32 	%f174, %f172, %f173, %f171;
	ld.shared.f32 	%f175, [%r7+12];
	ld.shared.f32 	%f176, [%r53+192];
	fma.rn.f32 	%f177, %f175, %f176, %f174;
	ld.shared.f32 	%f178, [%r7+16];
	ld.shared.f32 	%f179, [%r53+256];
	fma.rn.f32 	%f180, %f178, %f179, %f177;
	ld.shared.f32 	%f181, [%r7+20];
	ld.shared.f32 	%f182, [%r53+320];
	fma.rn.f32 	%f183, %f181, %f182, %f180;
	ld.shared.f32 	%f184, [%r7+24];
	ld.shared.f32 	%f185, [%r53+384];
	fma.rn.f32 	%f186, %f184, %f185, %f183;
	ld.shared.f32 	%f187, [%r7+28];
	ld.shared.f32 	%f188, [%r53+448];
	fma.rn.f32 	%f189, %f187, %f188, %f186;
	ld.shared.f32 	%f190, [%r7+32];
	ld.shared.f32 	%f191, [%r53+512];
	fma.rn.f32 	%f192, %f190, %f191, %f189;
	ld.shared.f32 	%f193, [%r7+36];
	ld.shared.f32 	%f194, [%r53+576];
	fma.rn.f32 	%f195, %f193, %f194, %f192;
	ld.shared.f32 	%f196, [%r7+40];
	ld.shared.f32 	%f197, [%r53+640];
	fma.rn.f32 	%f198, %f196, %f197, %f195;
	ld.shared.f32 	%f199, [%r7+44];
	ld.shared.f32 	%f200, [%r53+704];
	fma.rn.f32 	%f201, %f199, %f200, %f198;
	ld.shared.f32 	%f202, [%r7+48];
	ld.shared.f32 	%f203, [%r53+768];
	fma.rn.f32 	%f204, %f202, %f203, %f201;
	ld.shared.f32 	%f205, [%r7+52];
	ld.shared.f32 	%f206, [%r53+832];
	fma.rn.f32 	%f207, %f205, %f206, %f204;
	ld.shared.f32 	%f208, [%r7+56];
	ld.shared.f32 	%f209, [%r53+896];
	fma.rn.f32 	%f210, %f208, %f209, %f207;
	ld.shared.f32 	%f211, [%r7+60];
	ld.shared.f32 	%f212, [%r53+960];
	fma.rn.f32 	%f367, %f211, %f212, %f210;
	bar.sync 	0;
	add.s32 	%r94, %r94, 4;
	add.s32 	%r93, %r93, 64;
	shl.b32 	%r57, %r31, 6;
	add.s32 	%r92, %r92, %r57;
	add.s32 	%r91, %r91, %r57;
	add.s32 	%r90, %r90, %r57;
	add.s32 	%r89, %r89, %r57;
	setp.ne.s32 	%p3, %r94, 0;
	@%p3 bra 	$L__BB1_3;
$L__BB1_4:
	and.b32  	%r28, %r5, 3;
	setp.eq.s32 	%p4, %r28, 0;
	@%p4 bra 	$L__BB1_9;
	setp.eq.s32 	%p5, %r28, 1;
	@%p5 bra 	$L__BB1_7;
	ld.param.u64 	%rd45, [_Z23matrixMultiplyOptimisedPfS_S_i_param_1];
	ld.param.u64 	%rd42, [_Z23matrixMultiplyOptimisedPfS_S_i_param_0];
	shl.b32 	%r58, %r96, 4;
	add.s32 	%r59, %r6, %r58;
	cvta.to.global.u64 	%rd22, %rd42;
	mul.wide.u32 	%rd23, %r59, 4;
	add.s64 	%rd24, %rd22, %rd23;
	ld.global.f32 	%f214, [%rd24];
	shl.b32 	%r61, %r3, 2;
	add.s32 	%r62, %r7, %r61;
	st.shared.f32 	[%r62], %f214;
	add.s32 	%r63, %r58, %r1;
	mad.lo.s32 	%r64, %r63, %r31, %r4;
	cvta.to.global.u64 	%rd25, %rd45;
	mul.wide.u32 	%rd26, %r64, 4;
	add.s64 	%rd27, %rd25, %rd26;
	ld.global.f32 	%f215, [%rd27];
	mov.u32 	%r66, _ZZ23matrixMultiplyOptimisedPfS_S_iE3s_b;
	add.s32 	%r67, %r66, %r61;
	add.s32 	%r68, %r67, %r40;
	st.shared.f32 	[%r68], %f215;
	bar.sync 	0;
	ld.shared.f32 	%f216, [%r7];
	ld.shared.f32 	%f217, [%r67];
	fma.rn.f32 	%f218, %f216, %f217, %f367;
	ld.shared.f32 	%f219, [%r7+4];
	ld.shared.f32 	%f220, [%r67+64];
	fma.rn.f32 	%f221, %f219, %f220, %f218;
	ld.shared.f32 	%f222, [%r7+8];
	ld.shared.f32 	%f223, [%r67+128];
	fma.rn.f32 	%f224, %f222, %f223, %f221;
	ld.shared.f32 	%f225, [%r7+12];
	ld.shared.f32 	%f226, [%r67+192];
	fma.rn.f32 	%f227, %f225, %f226, %f224;
	ld.shared.f32 	%f228, [%r7+16];
	ld.shared.f32 	%f229, [%r67+256];
	fma.rn.f32 	%f230, %f228, %f229, %f227;
	ld.shared.f32 	%f231, [%r7+20];
	ld.shared.f32 	%f232, [%r67+320];
	fma.rn.f32 	%f233, %f231, %f232, %f230;
	ld.shared.f32 	%f234, [%r7+24];
	ld.shared.f32 	%f235, [%r67+384];
	fma.rn.f32 	%f236, %f234, %f235, %f233;
	ld.shared.f32 	%f237, [%r7+28];
	ld.shared.f32 	%f238, [%r67+448];
	fma.rn.f32 	%f239, %f237, %f238, %f236;
	ld.shared.f32 	%f240, [%r7+32];
	ld.shared.f32 	%f241, [%r67+512];
	fma.rn.f32 	%f242, %f240, %f241, %f239;
	ld.shared.f32 	%f243, [%r7+36];
	ld.shared.f32 	%f244, [%r67+576];
	fma.rn.f32 	%f245, %f243, %f244, %f242;
	ld.shared.f32 	%f246, [%r7+40];
	ld.shared.f32 	%f247, [%r67+640];
	fma.rn.f32 	%f248, %f246, %f247, %f245;
	ld.shared.f32 	%f249, [%r7+44];
	ld.shared.f32 	%f250, [%r67+704];
	fma.rn.f32 	%f251, %f249, %f250, %f248;
	ld.shared.f32 	%f252, [%r7+48];
	ld.shared.f32 	%f253, [%r67+768];
	fma.rn.f32 	%f254, %f252, %f253, %f251;
	ld.shared.f32 	%f255, [%r7+52];
	ld.shared.f32 	%f256, [%r67+832];
	fma.rn.f32 	%f257, %f255, %f256, %f254;
	ld.shared.f32 	%f258, [%r7+56];
	ld.shared.f32 	%f259, [%r67+896];
	fma.rn.f32 	%f260, %f258, %f259, %f257;
	ld.shared.f32 	%f261, [%r7+60];
	ld.shared.f32 	%f262, [%r67+960];
	fma.rn.f32 	%f263, %f261, %f262, %f260;
	bar.sync 	0;
	add.s32 	%r69, %r59, 16;
	mul.wide.u32 	%rd28, %r69, 4;
	add.s64 	%rd29, %rd22, %rd28;
	ld.global.f32 	%f264, [%rd29];
	st.shared.f32 	[%r62], %f264;
	add.s32 	%r70, %r63, 16;
	mad.lo.s32 	%r71, %r70, %r31, %r4;
	mul.wide.u32 	%rd30, %r71, 4;
	add.s64 	%rd31, %rd25, %rd30;
	ld.global.f32 	%f265, [%rd31];
	st.shared.f32 	[%r68], %f265;
	bar.sync 	0;
	ld.shared.f32 	%f266, [%r7];
	ld.shared.f32 	%f267, [%r67];
	fma.rn.f32 	%f268, %f266, %f267, %f263;
	ld.shared.f32 	%f269, [%r7+4];
	ld.shared.f32 	%f270, [%r67+64];
	fma.rn.f32 	%f271, %f269, %f270, %f268;
	ld.shared.f32 	%f272, [%r7+8];
	ld.shared.f32 	%f273, [%r67+128];
	fma.rn.f32 	%f274, %f272, %f273, %f271;
	ld.shared.f32 	%f275, [%r7+12];
	ld.shared.f32 	%f276, [%r67+192];
	fma.rn.f32 	%f277, %f275, %f276, %f274;
	ld.shared.f32 	%f278, [%r7+16];
	ld.shared.f32 	%f279, [%r67+256];
	fma.rn.f32 	%f280, %f278, %f279, %f277;
	ld.shared.f32 	%f281, [%r7+20];
	ld.shared.f32 	%f282, [%r67+320];
	fma.rn.f32 	%f283, %f281, %f282, %f280;
	ld.shared.f32 	%f284, [%r7+24];
	ld.shared.f32 	%f285, [%r67+384];
	fma.rn.f32 	%f286, %f284, %f285, %f283;
	ld.shared.f32 	%f287, [%r7+28];
	ld.shared.f32 	%f288, [%r67+448];
	fma.rn.f32 	%f289, %f287, %f288, %f286;
	ld.shared.f32 	%f290, [%r7+32];
	ld.shared.f32 	%f291, [%r67+512];
	fma.rn.f32 	%f292, %f290, %f291, %f289;
	ld.shared.f32 	%f293, [%r7+36];
	ld.shared.f32 	%f294, [%r67+576];
	fma.rn.f32 	%f295, %f293, %f294, %f292;
	ld.shared.f32 	%f296, [%r7+40];
	ld.shared.f32 	%f297, [%r67+640];
	fma.rn.f32 	%f298, %f296, %f297, %f295;
	ld.shared.f32 	%f299, [%r7+44];
	ld.shared.f32 	%f300, [%r67+704];
	fma.rn.f32 	%f301, %f299, %f300, %f298;
	ld.shared.f32 	%f302, [%r7+48];
	ld.shared.f32 	%f303, [%r67+768];
	fma.rn.f32 	%f304, %f302, %f303, %f301;
	ld.shared.f32 	%f305, [%r7+52];
	ld.shared.f32 	%f306, [%r67+832];
	fma.rn.f32 	%f307, %f305, %f306, %f304;
	ld.shared.f32 	%f308, [%r7+56];
	ld.shared.f32 	%f309, [%r67+896];
	fma.rn.f32 	%f310, %f308, %f309, %f307;
	ld.shared.f32 	%f311, [%r7+60];
	ld.shared.f32 	%f312, [%r67+960];
	fma.rn.f32 	%f367, %f311, %f312, %f310;
	bar.sync 	0;
	add.s32 	%r96, %r96, 2;
$L__BB1_7:
	and.b32  	%r72, %r5, 1;
	setp.eq.b32 	%p6, %r72, 1;
	not.pred 	%p7, %p6;
	@%p7 bra 	$L__BB1_9;
	ld.param.u64 	%rd46, [_Z23matrixMultiplyOptimisedPfS_S_i_param_1];
	ld.param.u64 	%rd43, [_Z23matrixMultiplyOptimisedPfS_S_i_param_0];
	shl.b32 	%r73, %r96, 4;
	add.s32 	%r74, %r6, %r73;
	cvta.to.global.u64 	%rd32, %rd43;
	mul.wide.u32 	%rd33, %r74, 4;
	add.s64 	%rd34, %rd32, %rd33;
	ld.global.f32 	%f313, [%rd34];
	shl.b32 	%r76, %r3, 2;
	add.s32 	%r77, %r7, %r76;
	st.shared.f32 	[%r77], %f313;
	add.s32 	%r78, %r73, %r1;
	mad.lo.s32 	%r79, %r78, %r31, %r4;
	cvta.to.global.u64 	%rd35, %rd46;
	mul.wide.u32 	%rd36, %r79, 4;
	add.s64 	%rd37, %rd35, %rd36;
	ld.global.f32 	%f314, [%rd37];
	mov.u32 	%r81, _ZZ23matrixMultiplyOptimisedPfS_S_iE3s_b;
	add.s32 	%r82, %r81, %r76;
	add.s32 	%r83, %r82, %r40;
	st.shared.f32 	[%r83], %f314;
	bar.sync 	0;
	ld.shared.f32 	%f315, [%r7];
	ld.shared.f32 	%f316, [%r82];
	fma.rn.f32 	%f317, %f315, %f316, %f367;
	ld.shared.f32 	%f318, [%r7+4];
	ld.shared.f32 	%f319, [%r82+64];
	fma.rn.f32 	%f320, %f318, %f319, %f317;
	ld.shared.f32 	%f321, [%r7+8];
	ld.shared.f32 	%f322, [%r82+128];
	fma.rn.f32 	%f323, %f321, %f322, %f320;
	ld.shared.f32 	%f324, [%r7+12];
	ld.shared.f32 	%f325, [%r82+192];
	fma.rn.f32 	%f326, %f324, %f325, %f323;
	ld.shared.f32 	%f327, [%r7+16];
	ld.shared.f32 	%f328, [%r82+256];
	fma.rn.f32 	%f329, %f327, %f328, %f326;
	ld.shared.f32 	%f330, [%r7+20];
	ld.shared.f32 	%f331, [%r82+320];
	fma.rn.f32 	%f332, %f330, %f331, %f329;
	ld.shared.f32 	%f333, [%r7+24];
	ld.shared.f32 	%f334, [%r82+384];
	fma.rn.f32 	%f335, %f333, %f334, %f332;
	ld.shared.f32 	%f336, [%r7+28];
	ld.shared.f32 	%f337, [%r82+448];
	fma.rn.f32 	%f338, %f336, %f337, %f335;
	ld.shared.f32 	%f339, [%r7+32];
	ld.shared.f32 	%f340, [%r82+512];
	fma.rn.f32 	%f341, %f339, %f340, %f338;
	ld.shared.f32 	%f342, [%r7+36];
	ld.shared.f32 	%f343, [%r82+576];
	fma.rn.f32 	%f344, %f342, %f343, %f341;
	ld.shared.f32 	%f345, [%r7+40];
	ld.shared.f32 	%f346, [%r82+640];
	fma.rn.f32 	%f347, %f345, %f346, %f344;
	ld.shared.f32 	%f348, [%r7+44];
	ld.shared.f32 	%f349, [%r82+704];
	fma.rn.f32 	%f350, %f348, %f349, %f347;
	ld.shared.f32 	%f351, [%r7+48];
	ld.shared.f32 	%f352, [%r82+768];
	fma.rn.f32 	%f353, %f351, %f352, %f350;
	ld.shared.f32 	%f354, [%r7+52];
	ld.shared.f32 	%f355, [%r82+832];
	fma.rn.f32 	%f356, %f354, %f355, %f353;
	ld.shared.f32 	%f357, [%r7+56];
	ld.shared.f32 	%f358, [%r82+896];
	fma.rn.f32 	%f359, %f357, %f358, %f356;
	ld.shared.f32 	%f360, [%r7+60];
	ld.shared.f32 	%f361, [%r82+960];
	fma.rn.f32 	%f367, %f360, %f361, %f359;
	bar.sync 	0;
$L__BB1_9:
	ld.param.u64 	%rd47, [_Z23matrixMultiplyOptimisedPfS_S_i_param_2];
	cvta.to.global.u64 	%rd38, %rd47;
	mad.lo.s32 	%r88, %r31, %r2, %r4;
	mul.wide.s32 	%rd39, %r88, 4;
	add.s64 	%rd40, %rd38, %rd39;
	st.global.f32 	[%rd40], %f367;
	ret;

}


// ===== COMPILED SASS (sm_100) =====

	.target	sm_100

	.elftype	@"ET_EXEC"


//--------------------- .note.nv.tkinfo           --------------------------
	.section	.note.nv.tkinfo,"",@"SHT_NOTE"
	.sectionflags	@"SHF_NOTE_NV_TKINFO"
	.tkinfo
        /*0018*/ 	.word	0x00000002
        /*0030*/ 	.string	""
        /*0030*/ 	.string	"ptxas"
        /*0030*/ 	.string	"Cuda compilation tools, release 13.0, V13.0.88"
        /*0030*/ 	.string	"Build cuda_13.0.r13.0/compiler.36424714_0"
        /*0030*/ 	.string	"-arch sm_100 -m 64 "



//--------------------- .note.nv.cuinfo           --------------------------
	.section	.note.nv.cuinfo,"",@"SHT_NOTE"
	.sectionflags	@"SHF_NOTE_NV_CUINFO"
        /*0018*/ 	.short	0x0002
        /*001a*/ 	.short	0x0064
        /*001c*/ 	.short	0x0082
	.zero		2


//--------------------- .nv.info                  --------------------------
	.section	.nv.info,"",@"SHT_CUDA_INFO"
	.align	4


	//----- nvinfo : EIATTR_REGCOUNT
	.align		4
        /*0000*/ 	.byte	0x04, 0x2f
        /*0002*/ 	.short	(.L_1 - .L_0)
	.align		4
.L_0:
        /*0004*/ 	.word	index@(_Z20matrixMultiplySimplePfS_S_i)
        /*0008*/ 	.word	0x0000001e


	//----- nvinfo : EIATTR_FRAME_SIZE
	.align		4
.L_1:
        /*000c*/ 	.byte	0x04, 0x11
        /*000e*/ 	.short	(.L_3 - .L_2)
	.align		4
.L_2:
        /*0010*/ 	.word	index@(_Z20matrixMultiplySimplePfS_S_i)
        /*0014*/ 	.word	0x00000000


	//----- nvinfo : EIATTR_REGCOUNT
	.align		4
.L_3:
        /*0018*/ 	.byte	0x04, 0x2f
        /*001a*/ 	.short	(.L_5 - .L_4)
	.align		4
.L_4:
        /*001c*/ 	.word	index@(_Z23matrixMultiplyOptimisedPfS_S_i)
        /*0020*/ 	.word	0x00000028


	//----- nvinfo : EIATTR_FRAME_SIZE
	.align		4
.L_5:
        /*0024*/ 	.byte	0x04, 0x11
        /*0026*/ 	.short	(.L_7 - .L_6)
	.align		4
.L_6:
        /*0028*/ 	.word	index@(_Z23matrixMultiplyOptimisedPfS_S_i)
        /*002c*/ 	.word	0x00000000


	//----- nvinfo : EIATTR_MIN_STACK_SIZE
	.align		4
.L_7:
        /*0030*/ 	.byte	0x04, 0x12
        /*0032*/ 	.short	(.L_9 - .L_8)
	.align		4
.L_8:
        /*0034*/ 	.word	index@(_Z23matrixMultiplyOptimisedPfS_S_i)
        /*0038*/ 	.word	0x00000000


	//----- nvinfo : EIATTR_MIN_STACK_SIZE
	.align		4
.L_9:
        /*003c*/ 	.byte	0x04, 0x12
        /*003e*/ 	.short	(.L_11 - .L_10)
	.align		4
.L_10:
        /*0040*/ 	.word	index@(_Z20matrixMultiplySimplePfS_S_i)
        /*0044*/ 	.word	0x00000000
.L_11:


//--------------------- .nv.compat                --------------------------
	.section	.nv.compat,"",@"SHT_CUDA_COMPAT_INFO"
	.align	4
        /*0000*/ 	.byte	0x02, 0x09, 0x00, 0x00, 0x02, 0x02, 0x01, 0x00, 0x02, 0x05, 0x05, 0x00, 0x03, 0x07, 0x01, 0x01
        /*0010*/ 	.byte	0x02, 0x03, 0x00, 0x00, 0x02, 0x06, 0x01, 0x00, 0x04, 0x0b, 0x08, 0x00, 0x09, 0x00, 0x00, 0x00
        /*0020*/ 	.byte	0x00, 0x00, 0x00, 0x00


//--------------------- .nv.info._Z23matrixMultiplyOptimisedPfS_S_i --------------------------
	.section	.nv.info._Z23matrixMultiplyOptimisedPfS_S_i,"",@"SHT_CUDA_INFO"
	.sectionflags	@""
	.align	4


	//----- nvinfo : EIATTR_CUDA_API_VERSION
	.align		4
        /*0000*/ 	.byte	0x04, 0x37
        /*0002*/ 	.short	(.L_13 - .L_12)
.L_12:
        /*0004*/ 	.word	0x00000082


	//----- nvinfo : EIATTR_KPARAM_INFO
	.align		4
.L_13:
        /*0008*/ 	.byte	0x04, 0x17
        /*000a*/ 	.short	(.L_15 - .L_14)
.L_14:
        /*000c*/ 	.word	0x00000000
        /*0010*/ 	.short	0x0003
        /*0012*/ 	.short	0x0018
        /*0014*/ 	.byte	0x00, 0xf0, 0x11, 0x00


	//----- nvinfo : EIATTR_KPARAM_INFO
	.align		4
.L_15:
        /*0018*/ 	.byte	0x04, 0x17
        /*001a*/ 	.short	(.L_17 - .L_16)
.L_16:
        /*001c*/ 	.word	0x00000000
        /*0020*/ 	.short	0x0002
        /*0022*/ 	.short	0x0010
        /*0024*/ 	.byte	0x00, 0xf5, 0x21, 0x00


	//----- nvinfo : EIATTR_KPARAM_INFO
	.align		4
.L_17:
        /*0028*/ 	.byte	0x04, 0x17
        /*002a*/ 	.short	(.L_19 - .L_18)
.L_18:
        /*002c*/ 	.word	0x00000000
        /*0030*/ 	.short	0x0001
        /*0032*/ 	.short	0x0008
        /*0034*/ 	.byte	0x00, 0xf5, 0x21, 0x00


	//----- nvinfo : EIATTR_KPARAM_INFO
	.align		4
.L_19:
        /*0038*/ 	.byte	0x04, 0x17
        /*003a*/ 	.short	(.L_21 - .L_20)
.L_20:
        /*003c*/ 	.word	0x00000000
        /*0040*/ 	.short	0x0000
        /*0042*/ 	.short	0x0000
        /*0044*/ 	.byte	0x00, 0xf5, 0x21, 0x00


	//----- nvinfo : EIATTR_SPARSE_MMA_MASK
	.align		4
.L_21:
        /*0048*/ 	.byte	0x03, 0x50
        /*004a*/ 	.short	0x0000


	//----- nvinfo : EIATTR_MAXREG_COUNT
	.align		4
        /*004c*/ 	.byte	0x03, 0x1b
        /*004e*/ 	.short	0x00ff


	//----- nvinfo : EIATTR_NUM_BARRIERS
	.align		4
        /*0050*/ 	.byte	0x02, 0x4c
        /*0052*/ 	.byte	0x01
	.zero		1


	//----- nvinfo : EIATTR_MERCURY_ISA_VERSION
	.align		4
        /*0054*/ 	.byte	0x03, 0x5f
        /*0056*/ 	.short	0x0101


	//----- nvinfo : EIATTR_VRC_CTA_INIT_COUNT
	.align		4
        /*0058*/ 	.byte	0x02, 0x4a
	.zero		1
	.zero		1


	//----- nvinfo : EIATTR_EXIT_INSTR_OFFSETS
	.align		4
        /*005c*/ 	.byte	0x04, 0x1c
        /*005e*/ 	.short	(.L_23 - .L_22)


	//   ....[0]....
.L_22:
        /*0060*/ 	.word	0x000018f0


	//----- nvinfo : EIATTR_CBANK_PARAM_SIZE
	.align		4
.L_23:
        /*0064*/ 	.byte	0x03, 0x19
        /*0066*/ 	.short	0x001c


	//----- nvinfo : EIATTR_PARAM_CBANK
	.align		4
        /*0068*/ 	.byte	0x04, 0x0a
        /*006a*/ 	.short	(.L_25 - .L_24)
	.align		4
.L_24:
        /*006c*/ 	.word	index@(.nv.constant0._Z23matrixMultiplyOptimisedPfS_S_i)
        /*0070*/ 	.short	0x0380
        /*0072*/ 	.short	0x001c


	//----- nvinfo : EIATTR_SW_WAR
	.align		4
.L_25:
        /*0074*/ 	.byte	0x04, 0x36
        /*0076*/ 	.short	(.L_27 - .L_26)
.L_26:
        /*0078*/ 	.word	0x00000008
.L_27:


//--------------------- .nv.info._Z20matrixMultiplySimplePfS_S_i --------------------------
	.section	.nv.info._Z20matrixMultiplySimplePfS_S_i,"",@"SHT_CUDA_INFO"
	.sectionflags	@""
	.align	4


	//----- nvinfo : EIATTR_CUDA_API_VERSION
	.align		4
        /*0000*/ 	.byte	0x04, 0x37
        /*0002*/ 	.short	(.L_29 - .L_28)
.L_28:
        /*0004*/ 	.word	0x00000082


	//----- nvinfo : EIATTR_KPARAM_INFO
	.align		4
.L_29:
        /*0008*/ 	.byte	0x04, 0x17
        /*000a*/ 	.short	(.L_31 - .L_30)
.L_30:
        /*000c*/ 	.word	0x00000000
        /*0010*/ 	.short	0x0003
        /*0012*/ 	.short	0x0018
        /*0014*/ 	.byte	0x00, 0xf0, 0x11, 0x00


	//----- nvinfo : EIATTR_KPARAM_INFO
	.align		4
.L_31:
        /*0018*/ 	.byte	0x04, 0x17
        /*001a*/ 	.short	(.L_33 - .L_32)
.L_32:
        /*001c*/ 	.word	0x00000000
        /*0020*/ 	.short	0x0002
        /*0022*/ 	.short	0x0010
        /*0024*/ 	.byte	0x00, 0xf5, 0x21, 0x00


	//----- nvinfo : EIATTR_KPARAM_INFO
	.align		4
.L_33:
        /*0028*/ 	.byte	0x04, 0x17
        /*002a*/ 	.short	(.L_35 - .L_34)
.L_34:
        /*002c*/ 	.word	0x00000000
        /*0030*/ 	.short	0x0001
        /*0032*/ 	.short	0x0008
        /*0034*/ 	.byte	0x00, 0xf5, 0x21, 0x00


	//----- nvinfo : EIATTR_KPARAM_INFO
	.align		4
.L_35:
        /*0038*/ 	.byte	0x04, 0x17
        /*003a*/ 	.short	(.L_37 - .L_36)
.L_36:
        /*003c*/ 	.word	0x00000000
        /*0040*/ 	.short	0x0000
        /*0042*/ 	.short	0x0000
        /*0044*/ 	.byte	0x00, 0xf5, 0x21, 0x00


	//----- nvinfo : EIATTR_SPARSE_MMA_MASK
	.align		4
.L_37:
        /*0048*/ 	.byte	0x03, 0x50
        /*004a*/ 	.short	0x0000


	//----- nvinfo : EIATTR_MAXREG_COUNT
	.align		4
        /*004c*/ 	.byte	0x03, 0x1b
        /*004e*/ 	.short	0x00ff


	//----- nvinfo : EIATTR_MERCURY_ISA_VERSION
	.align		4
        /*0050*/ 	.byte	0x03, 0x5f
        /*0052*/ 	.short	0x0101


	//----- nvinfo : EIATTR_VRC_CTA_INIT_COUNT
	.align		4
        /*0054*/ 	.byte	0x02, 0x4a
	.zero		1
	.zero		1


	//----- nvinfo : EIATTR_EXIT_INSTR_OFFSETS
	.align		4
        /*0058*/ 	.byte	0x04, 0x1c
        /*005a*/ 	.short	(.L_39 - .L_38)


	//   ....[0]....
.L_38:
        /*005c*/ 	.word	0x000000c0


	//   ....[1]....
        /*0060*/ 	.word	0x00000a90


	//----- nvinfo : EIATTR_CBANK_PARAM_SIZE
	.align		4
.L_39:
        /*0064*/ 	.byte	0x03, 0x19
        /*0066*/ 	.short	0x001c


	//----- nvinfo : EIATTR_PARAM_CBANK
	.align		4
        /*0068*/ 	.byte	0x04, 0x0a
        /*006a*/ 	.short	(.L_41 - .L_40)
	.align		4
.L_40:
        /*006c*/ 	.word	index@(.nv.constant0._Z20matrixMultiplySimplePfS_S_i)
        /*0070*/ 	.short	0x0380
        /*0072*/ 	.short	0x001c


	//----- nvinfo : EIATTR_SW_WAR
	.align		4
.L_41:
        /*0074*/ 	.byte	0x04, 0x36
        /*0076*/ 	.short	(.L_43 - .L_42)
.L_42:
        /*0078*/ 	.word	0x00000008
.L_43:


//--------------------- .nv.callgraph             --------------------------
	.section	.nv.callgraph,"",@"SHT_CUDA_CALLGRAPH"
	.align	4
	.sectionentsize	8
	.align		4
        /*0000*/ 	.word	0x00000000
	.align		4
        /*0004*/ 	.word	0xffffffff
	.align		4
        /*0008*/ 	.word	0x00000000
	.align		4
        /*000c*/ 	.word	0xfffffffe
	.align		4
        /*0010*/ 	.word	0x00000000
	.align		4
        /*0014*/ 	.word	0xfffffffd
	.align		4
        /*0018*/ 	.word	0x00000000
	.align		4
        /*001c*/ 	.word	0xfffffffc


//--------------------- .text._Z23matrixMultiplyOptimisedPfS_S_i --------------------------
	.section	.text._Z23matrixMultiplyOptimisedPfS_S_i,"ax",@progbits
	.align	128
        .global         _Z23matrixMultiplyOptimisedPfS_S_i
        .type           _Z23matrixMultiplyOptimisedPfS_S_i,@function
        .size           _Z23matrixMultiplyOptimisedPfS_S_i,(.L_x_10 - _Z23matrixMultiplyOptimisedPfS_S_i)
        .other          _Z23matrixMultiplyOptimisedPfS_S_i,@"STO_CUDA_ENTRY STV_DEFAULT"
_Z23matrixMultiplyOptimisedPfS_S_i:
.text._Z23matrixMultiplyOptimisedPfS_S_i:
[----:B------:R-:W-:Y:S08]  /*0000*/  LDC R1, c[0x0][0x37c] ;  /* 0x0000df00ff017b82 */ /* 0x000ff00000000800 */
[----:B------:R-:W0:Y:S01]  /*0010*/  LDC R4, c[0x0][0x398] ;  /* 0x0000e600ff047b82 */ /* 0x000e220000000800 */
[----:B------:R-:W1:Y:S01]  /*0020*/  S2R R3, SR_TID.Y ;  /* 0x0000000000037919 */ /* 0x000e620000002200 */
[----:B------:R-:W2:Y:S01]  /*0030*/  LDCU.64 UR8, c[0x0][0x358] ;  /* 0x00006b00ff0877ac */ /* 0x000ea20008000a00 */
[----:B------:R-:W-:Y:S01]  /*0040*/  HFMA2 R33, -RZ, RZ, 0, 0 ;  /* 0x00000000ff217431 */ /* 0x000fe200000001ff */
[----:B------:R-:W3:Y:S04]  /*0050*/  S2R R2, SR_TID.X ;  /* 0x0000000000027919 */ /* 0x000ee80000002100 */
[----:B------:R-:W1:Y:S08]  /*0060*/  LDC R0, c[0x0][0x364] ;  /* 0x0000d900ff007b82 */ /* 0x000e700000000800 */
[----:B------:R-:W1:Y:S08]  /*0070*/  S2UR UR4, SR_CTAID.Y ;  /* 0x00000000000479c3 */ /* 0x000e700000002600 */
[----:B------:R-:W3:Y:S01]  /*0080*/  S2UR UR5, SR_CTAID.X ;  /* 0x00000000000579c3 */ /* 0x000ee20000002500 */
[----:B0-----:R-:W-:-:S02]  /*0090*/  ISETP.GE.AND P0, PT, R4, 0x10, PT ;  /* 0x000000100400780c */ /* 0x001fc40003f06270 */
[----:B------:R-:W-:-:S04]  /*00a0*/  SHF.R.S32.HI R5, RZ, 0x1f, R4 ;  /* 0x0000001fff057819 */ /* 0x000fc80000011404 */
[----:B------:R-:W-:Y:S01]  /*00b0*/  LEA.HI R5, R5, R4, RZ, 0x4 ;  /* 0x0000000405057211 */ /* 0x000fe200078f20ff */
[----:B------:R-:W3:Y:S01]  /*00c0*/  LDC R21, c[0x0][0x360] ;  /* 0x0000d800ff157b82 */ /* 0x000ee20000000800 */
[----:B-1----:R-:W-:Y:S02]  /*00d0*/  IMAD R23, R0, UR4, R3 ;  /* 0x0000000400177c24 */ /* 0x002fe4000f8e0203 */
[----:B---3--:R-:W-:-:S03]  /*00e0*/  IMAD R21, R21, UR5, R2 ;  /* 0x0000000515157c24 */ /* 0x008fc6000f8e0202 */
[----:B--2---:R-:W-:Y:S05]  /*00f0*/  @!P0 BRA `(.L_x_0) ;  /* 0x0000001400ec8947 */ /* 0x004fea0003800000 */
[----:B------:R-:W0:Y:S01]  /*0100*/  S2UR UR6, SR_CgaCtaId ;  /* 0x00000000000679c3 */ /* 0x000e220000008800 */
[----:B------:R-:W-:Y:S01]  /*0110*/  SHF.R.S32.HI R28, RZ, 0x4, R5 ;  /* 0x00000004ff1c7819 */ /* 0x000fe20000011405 */
[----:B------:R-:W-:Y:S01]  /*0120*/  UMOV UR4, 0x400 ;  /* 0x0000040000047882 */ /* 0x000fe20000000000 */
[----:B------:R-:W-:Y:S01]  /*0130*/  IMAD R7, R23, R4, R2 ;  /* 0x0000000417077224 */ /* 0x000fe200078e0202 */
[----:B------:R-:W-:Y:S02]  /*0140*/  MOV R33, RZ ;  /* 0x000000ff00217202 */ /* 0x000fe40000000f00 */
[----:B------:R-:W-:-:S04]  /*0150*/  IADD3 R0, PT, PT, R28, -0x1, RZ ;  /* 0xffffffff1c007810 */ /* 0x000fc80007ffe0ff */
[----:B------:R-:W-:Y:S02]  /*0160*/  ISETP.GE.U32.AND P0, PT, R0, 0x3, PT ;  /* 0x000000030000780c */ /* 0x000fe40003f06070 */
[----:B------:R-:W-:Y:S01]  /*0170*/  MOV R0, RZ ;  /* 0x000000ff00007202 */ /* 0x000fe20000000f00 */
[----:B0-----:R-:W-:-:S06]  /*0180*/  ULEA UR5, UR6, UR4, 0x18 ;  /* 0x0000000406057291 */ /* 0x001fcc000f8ec0ff */
[----:B------:R-:W-:-:S04]  /*0190*/  LEA R5, R3, UR5, 0x6 ;  /* 0x0000000503057c11 */ /* 0x000fc8000f8e30ff */
[----:B------:R-:W-:Y:S05]  /*01a0*/  @!P0 BRA `(.L_x_1) ;  /* 0x0000000c00348947 */ /* 0x000fea0003800000 */
[----:B------:R-:W-:Y:S01]  /*01b0*/  UIADD3 UR5, UPT, UPT, UR4, 0x400, URZ ;  /* 0x0000040004057890 */ /* 0x000fe2000fffe0ff */
[C---:B------:R-:W-:Y:S01]  /*01c0*/  IADD3 R31, PT, PT, R3.reuse, 0x30, RZ ;  /* 0x00000030031f7810 */ /* 0x040fe20007ffe0ff */
[CCC-:B------:R-:W-:Y:S01]  /*01d0*/  IMAD R25, R3.reuse, R4.reuse, R21.reuse ;  /* 0x0000000403197224 */ /* 0x1c0fe200078e0215 */
[C---:B------:R-:W-:Y:S01]  /*01e0*/  IADD3 R29, PT, PT, R3.reuse, 0x20, RZ ;  /* 0x00000020031d7810 */ /* 0x040fe20007ffe0ff */
[----:B------:R-:W-:Y:S01]  /*01f0*/  ULEA UR5, UR6, UR5, 0x18 ;  /* 0x0000000506057291 */ /* 0x000fe2000f8ec0ff */
[----:B------:R-:W-:Y:S01]  /*0200*/  IADD3 R27, PT, PT, R3, 0x10, RZ ;  /* 0x00000010031b7810 */ /* 0x000fe20007ffe0ff */
[-CC-:B------:R-:W-:Y:S01]  /*0210*/  IMAD R31, R31, R4.reuse, R21.reuse ;  /* 0x000000041f1f7224 */ /* 0x180fe200078e0215 */
[----:B------:R-:W-:Y:S01]  /*0220*/  LOP3.LUT R0, R28, 0x7fffffc, RZ, 0xc0, !PT ;  /* 0x07fffffc1c007812 */ /* 0x000fe200078ec0ff */
[-CC-:B------:R-:W-:Y:S01]  /*0230*/  IMAD R29, R29, R4.reuse, R21.reuse ;  /* 0x000000041d1d7224 */ /* 0x180fe200078e0215 */
[----:B------:R-:W-:Y:S01]  /*0240*/  IADD3 R24, PT, PT, R7, 0x20, RZ ;  /* 0x0000002007187810 */ /* 0x000fe20007ffe0ff */
[----:B------:R-:W-:Y:S01]  /*0250*/  IMAD R27, R27, R4, R21 ;  /* 0x000000041b1b7224 */ /* 0x000fe200078e0215 */
[----:B------:R-:W-:-:S02]  /*0260*/  LEA R20, R2, UR5, 0x2 ;  /* 0x0000000502147c11 */ /* 0x000fc4000f8e10ff */
[----:B------:R-:W-:Y:S02]  /*0270*/  MOV R33, RZ ;  /* 0x000000ff00217202 */ /* 0x000fe40000000f00 */
[----:B------:R-:W-:Y:S02]  /*0280*/  LEA R22, R2, R5, 0x2 ;  /* 0x0000000502167211 */ /* 0x000fe400078e10ff */
[----:B------:R-:W-:Y:S02]  /*0290*/  IADD3 R26, PT, PT, -R0, RZ, RZ ;  /* 0x000000ff001a7210 */ /* 0x000fe40007ffe1ff */
[----:B------:R-:W-:-:S07]  /*02a0*/  LEA R6, R3, R20, 0x6 ;  /* 0x0000001403067211 */ /* 0x000fce00078e30ff */
.L_x_2:
[----:B------:R-:W0:Y:S01]  /*02b0*/  LDC.64 R18, c[0x0][0x380] ;  /* 0x0000e000ff127b82 */ /* 0x000e220000000a00 */
[----:B------:R-:W-:-:S07]  /*02c0*/  IADD3 R11, PT, PT, R24, -0x20, RZ ;  /* 0xffffffe0180b7810 */ /* 0x000fce0007ffe0ff */
[----:B------:R-:W1:Y:S01]  /*02d0*/  LDC.64 R16, c[0x0][0x388] ;  /* 0x0000e200ff107b82 */ /* 0x000e620000000a00 */
[----:B0-----:R-:W-:-:S06]  /*02e0*/  IMAD.WIDE.U32 R10, R11, 0x4, R18 ;  /* 0x000000040b0a7825 */ /* 0x001fcc00078e0012 */
[----:B------:R-:W2:Y:S01]  /*02f0*/  LDG.E R11, desc[UR8][R10.64] ;  /* 0x000000080a0b7981 */ /* 0x000ea2000c1e1900 */
[----:B-1----:R-:W-:-:S05]  /*0300*/  IMAD.WIDE.U32 R8, R25, 0x4, R16 ;  /* 0x0000000419087825 */ /* 0x002fca00078e0010 */
[----:B------:R-:W3:Y:S04]  /*0310*/  LDG.E R37, desc[UR8][R8.64] ;  /* 0x0000000808257981 */ /* 0x000ee8000c1e1900 */
[----:B--2---:R-:W-:Y:S04]  /*0320*/  STS [R22], R11 ;  /* 0x0000000b16007388 */ /* 0x004fe80000000800 */
[----:B---3--:R-:W-:Y:S01]  /*0330*/  STS [R6], R37 ;  /* 0x0000002506007388 */ /* 0x008fe20000000800 */
[----:B------:R-:W-:Y:S06]  /*0340*/  BAR.SYNC.DEFER_BLOCKING 0x0 ;  /* 0x0000000000007b1d */ /* 0x000fec0000010000 */
[----:B------:R-:W-:Y:S04]  /*0350*/  LDS R30, [R20] ;  /* 0x00000000141e7984 */ /* 0x000fe80000000800 */
[----:B------:R-:W0:Y:S04]  /*0360*/  LDS.128 R12, [R5] ;  /* 0x00000000050c7984 */ /* 0x000e280000000c00 */
[----:B------:R-:W1:Y:S04]  /*0370*/  LDS R32, [R20+0x40] ;  /* 0x0000400014207984 */ /* 0x000e680000000800 */
[----:B------:R-:W2:Y:S04]  /*0380*/  LDS R35, [R20+0x80] ;  /* 0x0000800014237984 */ /* 0x000ea80000000800 */
[----:B------:R-:W-:Y:S04]  /*0390*/  LDS.128 R8, [R5+0x10] ;  /* 0x0000100005087984 */ /* 0x000fe80000000c00 */
[----:B------:R-:W-:Y:S01]  /*03a0*/  LDS R37, [R20+0x380] ;  /* 0x0003800014257984 */ /* 0x000fe20000000800 */
[----:B0-----:R-:W-:-:S03]  /*03b0*/  FFMA R30, R12, R30, R33 ;  /* 0x0000001e0c1e7223 */ /* 0x001fc60000000021 */
[----:B------:R-:W0:Y:S01]  /*03c0*/  LDS R12, [R20+0xc0] ;  /* 0x0000c000140c7984 */ /* 0x000e220000000800 */
[----:B-1----:R-:W-:-:S03]  /*03d0*/  FFMA R32, R32, R13, R30 ;  /* 0x0000000d20207223 */ /* 0x002fc6000000001e */
[----:B------:R-:W1:Y:S04]  /*03e0*/  LDS R13, [R20+0x100] ;  /* 0x00010000140d7984 */ /* 0x000e680000000800 */
[----:B------:R-:W3:Y:S04]  /*03f0*/  LDS R30, [R20+0x140] ;  /* 0x00014000141e7984 */ /* 0x000ee80000000800 */
[----:B------:R-:W4:Y:S01]  /*0400*/  LDS R33, [R20+0x180] ;  /* 0x0001800014217984 */ /* 0x000f220000000800 */
[----:B--2---:R-:W-:-:S04]  /*0410*/  FFMA R35, R35, R14, R32 ;  /* 0x0000000e23237223 */ /* 0x004fc80000000020 */
[----:B0-----:R-:W-:Y:S02]  /*0420*/  FFMA R15, R12, R15, R35 ;  /* 0x0000000f0c0f7223 */ /* 0x001fe40000000023 */
[----:B------:R-:W-:Y:S02]  /*0430*/  LDS R35, [R20+0x240] ;  /* 0x0002400014237984 */ /* 0x000fe40000000800 */
[----:B-1----:R-:W-:Y:S02]  /*0440*/  FFMA R13, R8, R13, R15 ;  /* 0x0000000d080d7223 */ /* 0x002fe4000000000f */
[----:B------:R-:W0:Y:S02]  /*0450*/  LDS R8, [R20+0x1c0] ;  /* 0x0001c00014087984 */ /* 0x000e240000000800 */
[----:B---3--:R-:W-:Y:S02]  /*0460*/  FFMA R30, R30, R9, R13 ;  /* 0x000000091e1e7223 */ /* 0x008fe4000000000d */
[----:B------:R-:W-:Y:S04]  /*0470*/  LDS R9, [R20+0x200] ;  /* 0x0002000014097984 */ /* 0x000fe80000000800 */
[----:B------:R-:W1:Y:S01]  /*0480*/  LDS.128 R12, [R5+0x20] ;  /* 0x00002000050c7984 */ /* 0x000e620000000c00 */
[----:B----4-:R-:W-:-:S03]  /*0490*/  FFMA R33, R33, R10, R30 ;  /* 0x0000000a21217223 */ /* 0x010fc6000000001e */
[----:B------:R-:W2:Y:S04]  /*04a0*/  LDS R30, [R20+0x280] ;  /* 0x00028000141e7984 */ /* 0x000ea80000000800 */
[----:B------:R-:W3:Y:S01]  /*04b0*/  LDS R10, [R20+0x2c0] ;  /* 0x0002c000140a7984 */ /* 0x000ee20000000800 */
[----:B0-----:R-:W-:-:S03]  /*04c0*/  FFMA R11, R8, R11, R33 ;  /* 0x0000000b080b7223 */ /* 0x001fc60000000021 */
[----:B------:R-:W-:Y:S01]  /*04d0*/  LDS R8, [R20+0x340] ;  /* 0x0003400014087984 */ /* 0x000fe20000000800 */
[----:B-1----:R-:W-:-:S03]  /*04e0*/  FFMA R12, R12, R9, R11 ;  /* 0x000000090c0c7223 */ /* 0x002fc6000000000b */
[----:B------:R-:W-:Y:S01]  /*04f0*/  LDS R9, [R20+0x300] ;  /* 0x0003000014097984 */ /* 0x000fe20000000800 */
[----:B------:R-:W-:-:S04]  /*0500*/  FFMA R13, R35, R13, R12 ;  /* 0x0000000d230d7223 */ /* 0x000fc8000000000c */
[----:B--2---:R-:W-:Y:S02]  /*0510*/  FFMA R13, R30, R14, R13 ;  /* 0x0000000e1e0d7223 */ /* 0x004fe4000000000d */
[----:B------:R-:W-:Y:S02]  /*0520*/  LDS R30, [R20+0x3c0] ;  /* 0x0003c000141e7984 */ /* 0x000fe40000000800 */
[----:B---3--:R-:W-:Y:S02]  /*0530*/  FFMA R11, R10, R15, R13 ;  /* 0x0000000f0a0b7223 */ /* 0x008fe4000000000d */
[----:B------:R-:W0:Y:S01]  /*0540*/  LDS.128 R12, [R5+0x30] ;  /* 0x00003000050c7984 */ /* 0x000e220000000c00 */
[----:B------:R-:W-:Y:S01]  /*0550*/  IADD3 R33, PT, PT, R24, -0x10, RZ ;  /* 0xfffffff018217810 */ /* 0x000fe20007ffe0ff */
[----:B------:R-:W-:Y:S01]  /*0560*/  IMAD.WIDE.U32 R34, R27, 0x4, R16 ;  /* 0x000000041b227825 */ /* 0x000fe200078e0010 */
[----:B------:R-:W-:Y:S03]  /*0570*/  BAR.SYNC.DEFER_BLOCKING 0x0 ;  /* 0x0000000000007b1d */ /* 0x000fe60000010000 */
[----:B------:R-:W-:-:S06]  /*0580*/  IMAD.WIDE.U32 R32, R33, 0x4, R18 ;  /* 0x0000000421207825 */ /* 0x000fcc00078e0012 */
[----:B------:R-:W2:Y:S04]  /*0590*/  LDG.E R32, desc[UR8][R32.64] ;  /* 0x0000000820207981 */ /* 0x000ea8000c1e1900 */
[----:B------:R-:W3:Y:S01]  /*05a0*/  LDG.E R35, desc[UR8][R34.64] ;  /* 0x0000000822237981 */ /* 0x000ee2000c1e1900 */
[----:B0-----:R-:W-:-:S04]  /*05b0*/  FFMA R9, R12, R9, R11 ;  /* 0x000000090c097223 */ /* 0x001fc8000000000b */
[----:B------:R-:W-:-:S04]  /*05c0*/  FFMA R13, R8, R13, R9 ;  /* 0x0000000d080d7223 */ /* 0x000fc80000000009 */
[----:B------:R-:W-:-:S04]  /*05d0*/  FFMA R13, R37, R14, R13 ;  /* 0x0000000e250d7223 */ /* 0x000fc8000000000d */
[----:B------:R-:W-:Y:S01]  /*05e0*/  FFMA R13, R30, R15, R13 ;  /* 0x0000000f1e0d7223 */ /* 0x000fe2000000000d */
[----:B--2---:R-:W-:Y:S04]  /*05f0*/  STS [R22], R32 ;  /* 0x0000002016007388 */ /* 0x004fe80000000800 */
[----:B---3--:R-:W-:Y:S01]  /*0600*/  STS [R6], R35 ;  /* 0x0000002306007388 */ /* 0x008fe20000000800 */
[----:B------:R-:W-:Y:S06]  /*0610*/  BAR.SYNC.DEFER_BLOCKING 0x0 ;  /* 0x0000000000007b1d */ /* 0x000fec0000010000 */
[----:B------:R-:W-:Y:S04]  /*0620*/  LDS R12, [R20] ;  /* 0x00000000140c7984 */ /* 0x000fe80000000800 */
[----:B------:R-:W0:Y:S04]  /*0630*/  LDS.128 R8, [R5] ;  /* 0x0000000005087984 */ /* 0x000e280000000c00 */
[----:B------:R-:W1:Y:S04]  /*0640*/  LDS R36, [R20+0x40] ;  /* 0x0000400014247984 */ /* 0x000e680000000800 */
[----:B------:R-:W2:Y:S04]  /*0650*/  LDS R33, [R20+0x80] ;  /* 0x0000800014217984 */ /* 0x000ea80000000800 */
[----:B------:R-:W-:Y:S04]  /*0660*/  LDS R30, [R20+0x140] ;  /* 0x00014000141e7984 */ /* 0x000fe80000000800 */
[----:B------:R-:W-:Y:S04]  /*0670*/  LDS R35, [R20+0x180] ;  /* 0x0001800014237984 */ /* 0x000fe80000000800 */
[----:B------:R-:W-:Y:S01]  /*0680*/  LDS R37, [R20+0x380] ;  /* 0x0003800014257984 */ /* 0x000fe20000000800 */
[----:B0-----:R-:W-:-:S03]  /*0690*/  FFMA R13, R8, R12, R13 ;  /* 0x0000000c080d7223 */ /* 0x001fc6000000000d */
[----:B------:R-:W0:Y:S01]  /*06a0*/  LDS R8, [R20+0xc0] ;  /* 0x0000c00014087984 */ /* 0x000e220000000800 */
[----:B-1----:R-:W-:-:S03]  /*06b0*/  FFMA R36, R36, R9, R13 ;  /* 0x0000000924247223 */ /* 0x002fc6000000000d */
[----:B------:R-:W-:Y:S04]  /*06c0*/  LDS R9, [R20+0x100] ;  /* 0x0001000014097984 */ /* 0x000fe80000000800 */
[----:B------:R-:W1:Y:S01]  /*06d0*/  LDS.128 R12, [R5+0x10] ;  /* 0x00001000050c7984 */ /* 0x000e620000000c00 */
[----:B--2---:R-:W-:-:S04]  /*06e0*/  FFMA R33, R33, R10, R36 ;  /* 0x0000000a21217223 */ /* 0x004fc80000000024 */
[----:B0-----:R-:W-:Y:S02]  /*06f0*/  FFMA R11, R8, R11, R33 ;  /* 0x0000000b080b7223 */ /* 0x001fe40000000021 */
[----:B------:R-:W-:Y:S02]  /*0700*/  LDS R33, [R20+0x240] ;  /* 0x0002400014217984 */ /* 0x000fe40000000800 */
[----:B-1----:R-:W-:Y:S02]  /*0710*/  FFMA R9, R12, R9, R11 ;  /* 0x000000090c097223 */ /* 0x002fe4000000000b */
[----:B------:R-:W0:Y:S02]  /*0720*/  LDS R12, [R20+0x1c0] ;  /* 0x0001c000140c7984 */ /* 0x000e240000000800 */
[----:B------:R-:W-:Y:S02]  /*0730*/  FFMA R30, R30, R13, R9 ;  /* 0x0000000d1e1e7223 */ /* 0x000fe40000000009 */
[----:B------:R-:W-:Y:S04]  /*0740*/  LDS R13, [R20+0x200] ;  /* 0x00020000140d7984 */ /* 0x000fe80000000800 */
[----:B------:R-:W1:Y:S01]  /*0750*/  LDS.128 R8, [R5+0x20] ;  /* 0x0000200005087984 */ /* 0x000e620000000c00 */
[----:B------:R-:W-:-:S03]  /*0760*/  FFMA R35, R35, R14, R30 ;  /* 0x0000000e23237223 */ /* 0x000fc6000000001e */
[----:B------:R-:W2:Y:S04]  /*0770*/  LDS R30, [R20+0x280] ;  /* 0x00028000141e7984 */ /* 0x000ea80000000800 */
[----:B------:R-:W3:Y:S01]  /*0780*/  LDS R14, [R20+0x2c0] ;  /* 0x0002c000140e7984 */ /* 0x000ee20000000800 */
[----:B0-----:R-:W-:-:S04]  /*0790*/  FFMA R15, R12, R15, R35 ;  /* 0x0000000f0c0f7223 */ /* 0x001fc80000000023 */
[----:B-1----:R-:W-:-:S04]  /*07a0*/  FFMA R8, R8, R13, R15 ;  /* 0x0000000d08087223 */ /* 0x002fc8000000000f */
[----:B------:R-:W-:Y:S02]  /*07b0*/  FFMA R9, R33, R9, R8 ;  /* 0x0000000921097223 */ /* 0x000fe40000000008 */
[----:B------:R-:W-:Y:S02]  /*07c0*/  LDS R8, [R20+0x340] ;  /* 0x0003400014087984 */ /* 0x000fe40000000800 */
[----:B--2---:R-:W-:Y:S02]  /*07d0*/  FFMA R13, R30, R10, R9 ;  /* 0x0000000a1e0d7223 */ /* 0x004fe40000000009 */
[----:B------:R-:W-:Y:S02]  /*07e0*/  LDS R9, [R20+0x300] ;  /* 0x0003000014097984 */ /* 0x000fe40000000800 */
[----:B---3--:R-:W-:Y:S02]  /*07f0*/  FFMA R11, R14, R11, R13 ;  /* 0x0000000b0e0b7223 */ /* 0x008fe4000000000d */
[----:B------:R-:W-:Y:S04]  /*0800*/  LDS R30, [R20+0x3c0] ;  /* 0x0003c000141e7984 */ /* 0x000fe80000000800 */
[----:B------:R-:W0:Y:S01]  /*0810*/  LDS.128 R12, [R5+0x30] ;  /* 0x00003000050c7984 */ /* 0x000e220000000c00 */
[----:B------:R-:W-:Y:S01]  /*0820*/  IMAD.WIDE.U32 R32, R24, 0x4, R18 ;  /* 0x0000000418207825 */ /* 0x000fe200078e0012 */
[----:B------:R-:W-:Y:S03]  /*0830*/  BAR.SYNC.DEFER_BLOCKING 0x0 ;  /* 0x0000000000007b1d */ /* 0x000fe60000010000 */
[----:B------:R-:W-:-:S03]  /*0840*/  IMAD.WIDE.U32 R34, R29, 0x4, R16 ;  /* 0x000000041d227825 */ /* 0x000fc600078e0010 */
[----:B------:R-:W2:Y:S04]  /*0850*/  LDG.E R32, desc[UR8][R32.64] ;  /* 0x0000000820207981 */ /* 0x000ea8000c1e1900 */
[----:B------:R-:W3:Y:S01]  /*0860*/  LDG.E R35, desc[UR8][R34.64] ;  /* 0x0000000822237981 */ /* 0x000ee2000c1e1900 */
[----:B0-----:R-:W-:-:S04]  /*0870*/  FFMA R9, R12, R9, R11 ;  /* 0x000000090c097223 */ /* 0x001fc8000000000b */
[----:B------:R-:W-:-:S04]  /*0880*/  FFMA R13, R8, R13, R9 ;  /* 0x0000000d080d7223 */ /* 0x000fc80000000009 */
[----:B------:R-:W-:-:S04]  /*0890*/  FFMA R13, R37, R14, R13 ;  /* 0x0000000e250d7223 */ /* 0x000fc8000000000d */
[----:B------:R-:W-:Y:S01]  /*08a0*/  FFMA R13, R30, R15, R13 ;  /* 0x0000000f1e0d7223 */ /* 0x000fe2000000000d */
[----:B------:R-:W-:Y:S01]  /*08b0*/  IMAD.WIDE.U32 R16, R31, 0x4, R16 ;  /* 0x000000041f107825 */ /* 0x000fe200078e0010 */
[----:B--2---:R-:W-:Y:S04]  /*08c0*/  STS [R22], R32 ;  /* 0x0000002016007388 */ /* 0x004fe80000000800 */
[----:B---3--:R-:W-:Y:S01]  /*08d0*/  STS [R6], R35 ;  /* 0x0000002306007388 */ /* 0x008fe20000000800 */
[----:B------:R-:W-:Y:S06]  /*08e0*/  BAR.SYNC.DEFER_BLOCKING 0x0 ;  /* 0x0000000000007b1d */ /* 0x000fec0000010000 */
[----:B------:R-:W-:Y:S04]  /*08f0*/  LDS R12, [R20] ;  /* 0x00000000140c7984 */ /* 0x000fe80000000800 */
[----:B------:R-:W0:Y:S04]  /*0900*/  LDS.128 R8, [R5] ;  /* 0x0000000005087984 */ /* 0x000e280000000c00 */
[----:B------:R-:W1:Y:S04]  /*0910*/  LDS R36, [R20+0x40] ;  /* 0x0000400014247984 */ /* 0x000e680000000800 */
[----:B------:R-:W2:Y:S04]  /*0920*/  LDS R33, [R20+0x80] ;  /* 0x0000800014217984 */ /* 0x000ea80000000800 */
[----:B------:R-:W3:Y:S04]  /*0930*/  LDS R37, [R20+0xc0] ;  /* 0x0000c00014257984 */ /* 0x000ee80000000800 */
[----:B------:R-:W-:Y:S04]  /*0940*/  LDS R34, [R20+0x200] ;  /* 0x0002000014227984 */ /* 0x000fe80000000800 */
[----:B------:R-:W-:Y:S04]  /*0950*/  LDS R30, [R20+0x240] ;  /* 0x00024000141e7984 */ /* 0x000fe80000000800 */
[----:B------:R-:W-:Y:S01]  /*0960*/  LDS R35, [R20+0x380] ;  /* 0x0003800014237984 */ /* 0x000fe20000000800 */
[----:B0-----:R-:W-:-:S03]  /*0970*/  FFMA R13, R8, R12, R13 ;  /* 0x0000000c080d7223 */ /* 0x001fc6000000000d */
[----:B------:R-:W-:Y:S01]  /*0980*/  LDS R8, [R20+0x140] ;  /* 0x0001400014087984 */ /* 0x000fe20000000800 */
[----:B-1----:R-:W-:-:S03]  /*0990*/  FFMA R36, R36, R9, R13 ;  /* 0x0000000924247223 */ /* 0x002fc6000000000d */
[----:B------:R-:W-:Y:S04]  /*09a0*/  LDS R9, [R20+0x100] ;  /* 0x0001000014097984 */ /* 0x000fe80000000800 */
[----:B------:R-:W0:Y:S01]  /*09b0*/  LDS.128 R12, [R5+0x10] ;  /* 0x00001000050c7984 */ /* 0x000e220000000c00 */
[----:B--2---:R-:W-:-:S03]  /*09c0*/  FFMA R10, R33, R10, R36 ;  /* 0x0000000a210a7223 */ /* 0x004fc60000000024 */
[----:B------:R-:W1:Y:S01]  /*09d0*/  LDS R33, [R20+0x180] ;  /* 0x0001800014217984 */ /* 0x000e620000000800 */
[----:B---3--:R-:W-:-:S03]  /*09e0*/  FFMA R11, R37, R11, R10 ;  /* 0x0000000b250b7223 */ /* 0x008fc6000000000a */
[----:B------:R-:W-:Y:S01]  /*09f0*/  LDS R37, [R20+0x300] ;  /* 0x0003000014257984 */ /* 0x000fe20000000800 */
[----:B0-----:R-:W-:-:S03]  /*0a00*/  FFMA R9, R12, R9, R11 ;  /* 0x000000090c097223 */ /* 0x001fc6000000000b */
[----:B------:R-:W0:Y:S01]  /*0a10*/  LDS R12, [R20+0x1c0] ;  /* 0x0001c000140c7984 */ /* 0x000e220000000800 */
[----:B------:R-:W-:-:S03]  /*0a20*/  FFMA R32, R8, R13, R9 ;  /* 0x0000000d08207223 */ /* 0x000fc60000000009 */
[----:B------:R-:W2:Y:S04]  /*0a30*/  LDS.128 R8, [R5+0x20] ;  /* 0x0000200005087984 */ /* 0x000ea80000000c00 */
[----:B------:R-:W3:Y:S01]  /*0a40*/  LDS R13, [R20+0x280] ;  /* 0x00028000140d7984 */ /* 0x000ee20000000800 */
[----:B-1----:R-:W-:-:S03]  /*0a50*/  FFMA R33, R33, R14, R32 ;  /* 0x0000000e21217223 */ /* 0x002fc60000000020 */
[----:B------:R-:W-:Y:S01]  /*0a60*/  LDS R32, [R20+0x340] ;  /* 0x0003400014207984 */ /* 0x000fe20000000800 */
[----:B0-----:R-:W-:-:S04]  /*0a70*/  FFMA R15, R12, R15, R33 ;  /* 0x0000000f0c0f7223 */ /* 0x001fc80000000021 */
[----:B--2---:R-:W-:Y:S01]  /*0a80*/  FFMA R33, R8, R34, R15 ;  /* 0x0000002208217223 */ /* 0x004fe2000000000f */
[----:B------:R-:W-:-:S03]  /*0a90*/  IADD3 R15, PT, PT, R24, 0x10, RZ ;  /* 0x00000010180f7810 */ /* 0x000fc60007ffe0ff */
[----:B------:R-:W-:Y:S02]  /*0aa0*/  FFMA R30, R30, R9, R33 ;  /* 0x000000091e1e7223 */ /* 0x000fe40000000021 */
[----:B------:R-:W-:Y:S01]  /*0ab0*/  IMAD.WIDE.U32 R18, R15, 0x4, R18 ;  /* 0x000000040f127825 */ /* 0x000fe200078e0012 */
[----:B------:R-:W0:Y:S03]  /*0ac0*/  LDS R9, [R20+0x2c0] ;  /* 0x0002c00014097984 */ /* 0x000e260000000800 */
[----:B---3--:R-:W-:Y:S02]  /*0ad0*/  FFMA R10, R13, R10, R30 ;  /* 0x0000000a0d0a7223 */ /* 0x008fe4000000001e */
[----:B------:R-:W-:Y:S04]  /*0ae0*/  LDS R30, [R20+0x3c0] ;  /* 0x0003c000141e7984 */ /* 0x000fe80000000800 */
[----:B------:R-:W1:Y:S01]  /*0af0*/  LDS.128 R12, [R5+0x30] ;  /* 0x00003000050c7984 */ /* 0x000e620000000c00 */
[----:B------:R-:W-:Y:S06]  /*0b00*/  BAR.SYNC.DEFER_BLOCKING 0x0 ;  /* 0x0000000000007b1d */ /* 0x000fec0000010000 */
[----:B------:R-:W2:Y:S04]  /*0b10*/  LDG.E R19, desc[UR8][R18.64] ;  /* 0x0000000812137981 */ /* 0x000ea8000c1e1900 */
[----:B------:R0:W3:Y:S02]  /*0b20*/  LDG.E R16, desc[UR8][R16.64] ;  /* 0x0000000810107981 */ /* 0x0000e4000c1e1900 */
[----:B0-----:R-:W-:-:S04]  /*0b30*/  FFMA R17, R9, R11, R10 ;  /* 0x0000000b09117223 */ /* 0x001fc8000000000a */
[----:B-1----:R-:W-:-:S04]  /*0b40*/  FFMA R37, R12, R37, R17 ;  /* 0x000000250c257223 */ /* 0x002fc80000000011 */
[----:B------:R-:W-:-:S04]  /*0b50*/  FFMA R32, R32, R13, R37 ;  /* 0x0000000d20207223 */ /* 0x000fc80000000025 */
[----:B------:R-:W-:-:S04]  /*0b60*/  FFMA R35, R35, R14, R32 ;  /* 0x0000000e23237223 */ /* 0x000fc80000000020 */
[----:B------:R-:W-:Y:S01]  /*0b70*/  FFMA R17, R30, R15, R35 ;  /* 0x0000000f1e117223 */ /* 0x000fe20000000023 */
[----:B------:R-:W-:-:S04]  /*0b80*/  IADD3 R26, PT, PT, R26, 0x4, RZ ;  /* 0x000000041a1a7810 */ /* 0x000fc80007ffe0ff */
[----:B------:R-:W-:Y:S02]  /*0b90*/  ISETP.NE.AND P0, PT, R26, RZ, PT ;  /* 0x000000ff1a00720c */ /* 0x000fe40003f05270 */
[----:B------:R-:W-:Y:S02]  /*0ba0*/  IADD3 R24, PT, PT, R24, 0x40, RZ ;  /* 0x0000004018187810 */ /* 0x000fe40007ffe0ff */
[C---:B------:R-:W-:Y:S02]  /*0bb0*/  LEA R31, R4.reuse, R31, 0x6 ;  /* 0x0000001f041f7211 */ /* 0x040fe400078e30ff */
[C---:B------:R-:W-:Y:S02]  /*0bc0*/  LEA R29, R4.reuse, R29, 0x6 ;  /* 0x0000001d041d7211 */ /* 0x040fe400078e30ff */
[C---:B------:R-:W-:Y:S02]  /*0bd0*/  LEA R27, R4.reuse, R27, 0x6 ;  /* 0x0000001b041b7211 */ /* 0x040fe400078e30ff */
[----:B------:R-:W-:Y:S01]  /*0be0*/  LEA R25, R4, R25, 0x6 ;  /* 0x0000001904197211 */ /* 0x000fe200078e30ff */
        /* <DEDUP_REMOVED lines=9> */
[----:B------:R-:W4:Y:S04]  /*0c80*/  LDS.128 R12, [R5+0x10] ;  /* 0x00001000050c7984 */ /* 0x000f280000000c00 */
[----:B------:R-:W5:Y:S04]  /*0c90*/  LDS R30, [R20+0x140] ;  /* 0x00014000141e7984 */ /* 0x000f680000000800 */
[----:B------:R-:W5:Y:S01]  /*0ca0*/  LDS R37, [R20+0x180] ;  /* 0x0001800014257984 */ /* 0x000f620000000800 */
[----:B0-----:R-:W-:-:S03]  /*0cb0*/  FFMA R17, R8, R33, R17 ;  /* 0x0000002108117223 */ /* 0x001fc60000000011 */
[----:B------:R-:W0:Y:S01]  /*0cc0*/  LDS R8, [R20+0x1c0] ;  /* 0x0001c00014087984 */ /* 0x000e220000000800 */
[----:B-1----:R-:W-:-:S03]  /*0cd0*/  FFMA R9, R34, R9, R17 ;  /* 0x0000000922097223 */ /* 0x002fc60000000011 */
[----:B------:R-:W-:Y:S04]  /*0ce0*/  LDS R33, [R20+0x200] ;  /* 0x0002000014217984 */ /* 0x000fe80000000800 */
[----:B------:R-:W1:Y:S01]  /*0cf0*/  LDS.128 R16, [R5+0x20] ;  /* 0x0000200005107984 */ /* 0x000e620000000c00 */
[----:B--2---:R-:W-:-:S04]  /*0d00*/  FFMA R9, R36, R10, R9 ;  /* 0x0000000a24097223 */ /* 0x004fc80000000009 */
[----:B---3--:R-:W-:-:S04]  /*0d10*/  FFMA R9, R32, R11, R9 ;  /* 0x0000000b20097223 */ /* 0x008fc80000000009 */
[----:B----4-:R-:W-:Y:S02]  /*0d20*/  FFMA R9, R12, R35, R9 ;  /* 0x000000230c097223 */ /* 0x010fe40000000009 */
[----:B------:R-:W2:Y:S02]  /*0d30*/  LDS R12, [R20+0x240] ;  /* 0x00024000140c7984 */ /* 0x000ea40000000800 */
[----:B-----5:R-:W-:Y:S02]  /*0d40*/  FFMA R30, R30, R13, R9 ;  /* 0x0000000d1e1e7223 */ /* 0x020fe40000000009 */
[----:B------:R-:W3:Y:S02]  /*0d50*/  LDS R13, [R20+0x280] ;  /* 0x00028000140d7984 */ /* 0x000ee40000000800 */
[----:B------:R-:W-:Y:S02]  /*0d60*/  FFMA R37, R37, R14, R30 ;  /* 0x0000000e25257223 */ /* 0x000fe4000000001e */
[----:B------:R-:W4:Y:S04]  /*0d70*/  LDS R14, [R20+0x2c0] ;  /* 0x0002c000140e7984 */ /* 0x000f280000000800 */
[----:B------:R-:W-:Y:S01]  /*0d80*/  LDS R30, [R20+0x340] ;  /* 0x00034000141e7984 */ /* 0x000fe20000000800 */
[----:B0-----:R-:W-:-:S03]  /*0d90*/  FFMA R37, R8, R15, R37 ;  /* 0x0000000f08257223 */ /* 0x001fc60000000025 */
[----:B------:R-:W-:Y:S04]  /*0da0*/  LDS R15, [R20+0x300] ;  /* 0x00030000140f7984 */ /* 0x000fe80000000800 */
[----:B------:R-:W0:Y:S01]  /*0db0*/  LDS.128 R8, [R5+0x30] ;  /* 0x0000300005087984 */ /* 0x000e220000000c00 */
[----:B-1----:R-:W-:-:S03]  /*0dc0*/  FFMA R37, R16, R33, R37 ;  /* 0x0000002110257223 */ /* 0x002fc60000000025 */
[----:B------:R-:W1:Y:S04]  /*0dd0*/  LDS R33, [R20+0x380] ;  /* 0x0003800014217984 */ /* 0x000e680000000800 */
[----:B------:R-:W5:Y:S01]  /*0de0*/  LDS R16, [R20+0x3c0] ;  /* 0x0003c00014107984 */ /* 0x000f620000000800 */
[----:B--2---:R-:W-:-:S04]  /*0df0*/  FFMA R12, R12, R17, R37 ;  /* 0x000000110c0c7223 */ /* 0x004fc80000000025 */
[----:B---3--:R-:W-:-:S04]  /*0e00*/  FFMA R13, R13, R18, R12 ;  /* 0x000000120d0d7223 */ /* 0x008fc8000000000c */
[----:B----4-:R-:W-:-:S04]  /*0e10*/  FFMA R13, R14, R19, R13 ;  /* 0x000000130e0d7223 */ /* 0x010fc8000000000d */
[----:B0-----:R-:W-:-:S04]  /*0e20*/  FFMA R13, R8, R15, R13 ;  /* 0x0000000f080d7223 */ /* 0x001fc8000000000d */
[----:B------:R-:W-:-:S04]  /*0e30*/  FFMA R30, R30, R9, R13 ;  /* 0x000000091e1e7223 */ /* 0x000fc8000000000d */
[----:B-1----:R-:W-:-:S04]  /*0e40*/  FFMA R33, R33, R10, R30 ;  /* 0x0000000a21217223 */ /* 0x002fc8000000001e */
[----:B-----5:R-:W-:Y:S01]  /*0e50*/  FFMA R33, R16, R11, R33 ;  /* 0x0000000b10217223 */ /* 0x020fe20000000021 */
[----:B------:R-:W-:Y:S06]  /*0e60*/  BAR.SYNC.DEFER_BLOCKING 0x0 ;  /* 0x0000000000007b1d */ /* 0x000fec0000010000 */
[----:B------:R-:W-:Y:S05]  /*0e70*/  @P0 BRA `(.L_x_2) ;  /* 0xfffffff4000c0947 */ /* 0x000fea000383ffff */
.L_x_1:
[----:B------:R-:W-:-:S13]  /*0e80*/  LOP3.LUT P0, R6, R28, 0x3, RZ, 0xc0, !PT ;  /* 0x000000031c067812 */ /* 0x000fda000780c0ff */
[----:B------:R-:W-:Y:S05]  /*0e90*/  @!P0 BRA `(.L_x_0) ;  /* 0x0000000800848947 */ /* 0x000fea0003800000 */
[----:B------:R-:W-:Y:S02]  /*0ea0*/  ISETP.NE.AND P0, PT, R6, 0x1, PT ;  /* 0x000000010600780c */ /* 0x000fe40003f05270 */
[----:B------:R-:W-:-:S04]  /*0eb0*/  LOP3.LUT R28, R28, 0x1, RZ, 0xc0, !PT ;  /* 0x000000011c1c7812 */ /* 0x000fc800078ec0ff */
[----:B------:R-:W-:-:S07]  /*0ec0*/  ISETP.NE.U32.AND P1, PT, R28, 0x1, PT ;  /* 0x000000011c00780c */ /* 0x000fce0003f25070 */
[----:B------:R-:W-:Y:S06]  /*0ed0*/  @!P0 BRA `(.L_x_3) ;  /* 0x0000000400988947 */ /* 0x000fec0003800000 */
[----:B------:R-:W0:Y:S01]  /*0ee0*/  LDC.64 R16, c[0x0][0x380] ;  /* 0x0000e000ff107b82 */ /* 0x000e220000000a00 */
[C---:B------:R-:W-:Y:S02]  /*0ef0*/  LEA R18, R0.reuse, R3, 0x4 ;  /* 0x0000000300127211 */ /* 0x040fe400078e20ff */
[----:B------:R-:W-:-:S03]  /*0f00*/  LEA R19, R0, R7, 0x4 ;  /* 0x0000000700137211 */ /* 0x000fc600078e20ff */
[----:B------:R-:W-:Y:S02]  /*0f10*/  IMAD R13, R18, R4, R21 ;  /* 0x00000004120d7224 */ /* 0x000fe400078e0215 */
[----:B------:R-:W1:Y:S01]  /*0f20*/  LDC.64 R26, c[0x0][0x388] ;  /* 0x0000e200ff1a7b82 */ /* 0x000e620000000a00 */
[----:B0-----:R-:W-:-:S05]  /*0f30*/  IMAD.WIDE.U32 R8, R19, 0x4, R16 ;  /* 0x0000000413087825 */ /* 0x001fca00078e0010 */
[----:B------:R-:W2:Y:S01]  /*0f40*/  LDG.E R25, desc[UR8][R8.64] ;  /* 0x0000000808197981 */ /* 0x000ea2000c1e1900 */
[----:B-1----:R-:W-:-:S05]  /*0f50*/  IMAD.WIDE.U32 R12, R13, 0x4, R26 ;  /* 0x000000040d0c7825 */ /* 0x002fca00078e001a */
[----:B------:R-:W3:Y:S01]  /*0f60*/  LDG.E R31, desc[UR8][R12.64] ;  /* 0x000000080c1f7981 */ /* 0x000ee2000c1e1900 */
[----:B------:R-:W-:-:S04]  /*0f70*/  UIADD3 UR5, UPT, UPT, UR4, 0x400, URZ ;  /* 0x0000040004057890 */ /* 0x000fc8000fffe0ff */
[----:B------:R-:W-:Y:S01]  /*0f80*/  ULEA UR5, UR6, UR5, 0x18 ;  /* 0x0000000506057291 */ /* 0x000fe2000f8ec0ff */
[----:B------:R-:W-:-:S05]  /*0f90*/  LEA R32, R2, R5, 0x2 ;  /* 0x0000000502207211 */ /* 0x000fca00078e10ff */
[----:B------:R-:W-:-:S04]  /*0fa0*/  LEA R6, R2, UR5, 0x2 ;  /* 0x0000000502067c11 */ /* 0x000fc8000f8e10ff */
[----:B------:R-:W-:Y:S02]  /*0fb0*/  LEA R30, R3, R6, 0x6 ;  /* 0x00000006031e7211 */ /* 0x000fe400078e30ff */
[----:B------:R-:W-:Y:S01]  /*0fc0*/  IADD3 R18, PT, PT, R18, 0x10, RZ ;  /* 0x0000001012127810 */ /* 0x000fe20007ffe0ff */
        /* <DEDUP_REMOVED lines=11> */
[----:B------:R-:W5:Y:S04]  /*1080*/  LDS R25, [R6+0x180] ;  /* 0x0001800006197984 */ /* 0x000f680000000800 */
[----:B------:R-:W5:Y:S04]  /*1090*/  LDS R20, [R6+0x1c0] ;  /* 0x0001c00006147984 */ /* 0x000f680000000800 */
[----:B------:R-:W-:Y:S01]  /*10a0*/  LDS R36, [R6+0x200] ;  /* 0x0002000006247984 */ /* 0x000fe20000000800 */
[----:B0-----:R-:W-:-:S03]  /*10b0*/  FFMA R8, R8, R24, R33 ;  /* 0x0000001808087223 */ /* 0x001fc60000000021 */
[----:B------:R-:W-:Y:S01]  /*10c0*/  LDS R34, [R6+0x2c0] ;  /* 0x0002c00006227984 */ /* 0x000fe20000000800 */
[----:B-1----:R-:W-:-:S03]  /*10d0*/  FFMA R9, R35, R9, R8 ;  /* 0x0000000923097223 */ /* 0x002fc60000000008 */
[----:B------:R-:W-:Y:S01]  /*10e0*/  LDS R31, [R6+0x300] ;  /* 0x00030000061f7984 */ /* 0x000fe20000000800 */
[----:B--2---:R-:W-:-:S03]  /*10f0*/  FFMA R10, R28, R10, R9 ;  /* 0x0000000a1c0a7223 */ /* 0x004fc60000000009 */
[----:B------:R-:W-:Y:S01]  /*1100*/  LDS R35, [R6+0x280] ;  /* 0x0002800006237984 */ /* 0x000fe20000000800 */
[----:B---3--:R-:W-:Y:S01]  /*1110*/  FFMA R11, R37, R11, R10 ;  /* 0x0000000b250b7223 */ /* 0x008fe2000000000a */
[----:B------:R-:W-:Y:S02]  /*1120*/  IMAD R9, R18, R4, R21 ;  /* 0x0000000412097224 */ /* 0x000fe400078e0215 */
[----:B------:R-:W-:Y:S04]  /*1130*/  LDS R28, [R6+0x240] ;  /* 0x00024000061c7984 */ /* 0x000fe80000000800 */
[----:B------:R-:W-:Y:S01]  /*1140*/  LDS R33, [R6+0x380] ;  /* 0x0003800006217984 */ /* 0x000fe20000000800 */
[----:B----4-:R-:W-:-:S03]  /*1150*/  FFMA R11, R12, R29, R11 ;  /* 0x0000001d0c0b7223 */ /* 0x010fc6000000000b */
[----:B------:R-:W-:Y:S01]  /*1160*/  LDS R24, [R6+0x3c0] ;  /* 0x0003c00006187984 */ /* 0x000fe20000000800 */
[----:B-----5:R-:W-:Y:S01]  /*1170*/  FFMA R22, R22, R13, R11 ;  /* 0x0000000d16167223 */ /* 0x020fe2000000000b */
[----:B------:R-:W-:Y:S01]  /*1180*/  IADD3 R13, PT, PT, R19, 0x10, RZ ;  /* 0x00000010130d7810 */ /* 0x000fe20007ffe0ff */
[----:B------:R-:W-:-:S04]  /*1190*/  IMAD.WIDE.U32 R26, R9, 0x4, R26 ;  /* 0x00000004091a7825 */ /* 0x000fc800078e001a */
[----:B------:R-:W-:Y:S01]  /*11a0*/  FFMA R25, R25, R14, R22 ;  /* 0x0000000e19197223 */ /* 0x000fe20000000016 */
[----:B------:R-:W0:Y:S01]  /*11b0*/  LDS.128 R8, [R5+0x20] ;  /* 0x0000200005087984 */ /* 0x000e220000000c00 */
[----:B------:R-:W-:-:S03]  /*11c0*/  IMAD.WIDE.U32 R12, R13, 0x4, R16 ;  /* 0x000000040d0c7825 */ /* 0x000fc600078e0010 */
[----:B------:R-:W-:Y:S04]  /*11d0*/  LDS R22, [R6+0x340] ;  /* 0x0003400006167984 */ /* 0x000fe80000000800 */
[----:B------:R-:W1:Y:S01]  /*11e0*/  LDS.128 R16, [R5+0x30] ;  /* 0x0000300005107984 */ /* 0x000e620000000c00 */
[----:B------:R-:W-:Y:S06]  /*11f0*/  BAR.SYNC.DEFER_BLOCKING 0x0 ;  /* 0x0000000000007b1d */ /* 0x000fec0000010000 */
[----:B------:R-:W2:Y:S04]  /*1200*/  LDG.E R13, desc[UR8][R12.64] ;  /* 0x000000080c0d7981 */ /* 0x000ea8000c1e1900 */
[----:B------:R-:W3:Y:S01]  /*1210*/  LDG.E R27, desc[UR8][R26.64] ;  /* 0x000000081a1b7981 */ /* 0x000ee2000c1e1900 */
[----:B------:R-:W-:-:S04]  /*1220*/  FFMA R29, R20, R15, R25 ;  /* 0x0000000f141d7223 */ /* 0x000fc80000000019 */
[----:B0-----:R-:W-:-:S04]  /*1230*/  FFMA R37, R8, R36, R29 ;  /* 0x0000002408257223 */ /* 0x001fc8000000001d */
[----:B------:R-:W-:-:S04]  /*1240*/  FFMA R8, R28, R9, R37 ;  /* 0x000000091c087223 */ /* 0x000fc80000000025 */
[----:B------:R-:W-:-:S04]  /*1250*/  FFMA R35, R35, R10, R8 ;  /* 0x0000000a23237223 */ /* 0x000fc80000000008 */
[----:B------:R-:W-:-:S04]  /*1260*/  FFMA R35, R34, R11, R35 ;  /* 0x0000000b22237223 */ /* 0x000fc80000000023 */
[----:B-1----:R-:W-:-:S04]  /*1270*/  FFMA R31, R16, R31, R35 ;  /* 0x0000001f101f7223 */ /* 0x002fc80000000023 */
[----:B------:R-:W-:-:S04]  /*1280*/  FFMA R22, R22, R17, R31 ;  /* 0x0000001116167223 */ /* 0x000fc8000000001f */
[----:B------:R-:W-:-:S04]  /*1290*/  FFMA R33, R33, R18, R22 ;  /* 0x0000001221217223 */ /* 0x000fc80000000016 */
[----:B------:R-:W-:Y:S01]  /*12a0*/  FFMA R35, R24, R19, R33 ;  /* 0x0000001318237223 */ /* 0x000fe20000000021 */
        /* <DEDUP_REMOVED lines=14> */
[----:B------:R-:W-:Y:S04]  /*1390*/  LDS R33, [R6+0x200] ;  /* 0x0002000006217984 */ /* 0x000fe80000000800 */
[----:B------:R-:W5:Y:S01]  /*13a0*/  LDS.128 R16, [R5+0x20] ;  /* 0x0000200005107984 */ /* 0x000f620000000c00 */
[----:B0-----:R-:W-:-:S03]  /*13b0*/  FFMA R25, R12, R25, R35 ;  /* 0x000000190c197223 */ /* 0x001fc60000000023 */
[----:B------:R-:W0:Y:S01]  /*13c0*/  LDS R24, [R6+0x240] ;  /* 0x0002400006187984 */ /* 0x000e220000000800 */
[----:B-1----:R-:W-:-:S03]  /*13d0*/  FFMA R20, R20, R13, R25 ;  /* 0x0000000d14147223 */ /* 0x002fc60000000019 */
[----:B------:R-:W1:Y:S01]  /*13e0*/  LDS R25, [R6+0x280] ;  /* 0x0002800006197984 */ /* 0x000e620000000800 */
[----:B--2---:R-:W-:-:S03]  /*13f0*/  FFMA R29, R29, R14, R20 ;  /* 0x0000000e1d1d7223 */ /* 0x004fc60000000014 */
[----:B------:R-:W2:Y:S01]  /*1400*/  LDS R20, [R6+0x2c0] ;  /* 0x0002c00006147984 */ /* 0x000ea20000000800 */
[----:B---3--:R-:W-:-:S03]  /*1410*/  FFMA R35, R28, R15, R29 ;  /* 0x0000000f1c237223 */ /* 0x008fc6000000001d */
[----:B------:R-:W-:Y:S04]  /*1420*/  LDS R29, [R6+0x300] ;  /* 0x00030000061d7984 */ /* 0x000fe80000000800 */
[----:B------:R-:W3:Y:S01]  /*1430*/  LDS.128 R12, [R5+0x30] ;  /* 0x00003000050c7984 */ /* 0x000ee20000000c00 */
[----:B----4-:R-:W-:-:S03]  /*1440*/  FFMA R35, R8, R27, R35 ;  /* 0x0000001b08237223 */ /* 0x010fc60000000023 */
[----:B------:R-:W4:Y:S04]  /*1450*/  LDS R28, [R6+0x340] ;  /* 0x00034000061c7984 */ /* 0x000f280000000800 */
[----:B------:R-:W4:Y:S01]  /*1460*/  LDS R27, [R6+0x380] ;  /* 0x00038000061b7984 */ /* 0x000f220000000800 */
[----:B-----5:R-:W-:-:S03]  /*1470*/  FFMA R26, R26, R9, R35 ;  /* 0x000000091a1a7223 */ /* 0x020fc60000000023 */
[----:B------:R-:W5:Y:S01]  /*1480*/  LDS R8, [R6+0x3c0] ;  /* 0x0003c00006087984 */ /* 0x000f620000000800 */
[----:B------:R-:W-:-:S04]  /*1490*/  FFMA R31, R31, R10, R26 ;  /* 0x0000000a1f1f7223 */ /* 0x000fc8000000001a */
[----:B------:R-:W-:-:S04]  /*14a0*/  FFMA R11, R22, R11, R31 ;  /* 0x0000000b160b7223 */ /* 0x000fc8000000001f */
[----:B------:R-:W-:-:S04]  /*14b0*/  FFMA R11, R16, R33, R11 ;  /* 0x00000021100b7223 */ /* 0x000fc8000000000b */
[----:B0-----:R-:W-:-:S04]  /*14c0*/  FFMA R24, R24, R17, R11 ;  /* 0x0000001118187223 */ /* 0x001fc8000000000b */
[----:B-1----:R-:W-:-:S04]  /*14d0*/  FFMA R25, R25, R18, R24 ;  /* 0x0000001219197223 */ /* 0x002fc80000000018 */
[----:B--2---:R-:W-:-:S04]  /*14e0*/  FFMA R19, R20, R19, R25 ;  /* 0x0000001314137223 */ /* 0x004fc80000000019 */
[----:B---3--:R-:W-:-:S04]  /*14f0*/  FFMA R19, R12, R29, R19 ;  /* 0x0000001d0c137223 */ /* 0x008fc80000000013 */
[----:B----4-:R-:W-:-:S04]  /*1500*/  FFMA R28, R28, R13, R19 ;  /* 0x0000000d1c1c7223 */ /* 0x010fc80000000013 */
[----:B------:R-:W-:-:S04]  /*1510*/  FFMA R27, R27, R14, R28 ;  /* 0x0000000e1b1b7223 */ /* 0x000fc8000000001c */
[----:B-----5:R-:W-:Y:S01]  /*1520*/  FFMA R33, R8, R15, R27 ;  /* 0x0000000f08217223 */ /* 0x020fe2000000001b */
[----:B------:R-:W-:Y:S06]  /*1530*/  BAR.SYNC.DEFER_BLOCKING 0x0 ;  /* 0x0000000000007b1d */ /* 0x000fec0000010000 */
.L_x_3:
[----:B------:R-:W-:Y:S05]  /*1540*/  @P1 BRA `(.L_x_0) ;  /* 0x0000000000d81947 */ /* 0x000fea0003800000 */
[----:B------:R-:W0:Y:S01]  /*1550*/  LDC.64 R8, c[0x0][0x380] ;  /* 0x0000e000ff087b82 */ /* 0x000e220000000a00 */
[C---:B------:R-:W-:Y:S02]  /*1560*/  LEA R6, R0.reuse, R3, 0x4 ;  /* 0x0000000300067211 */ /* 0x040fe400078e20ff */
[----:B------:R-:W-:-:S03]  /*1570*/  LEA R7, R0, R7, 0x4 ;  /* 0x0000000700077211 */ /* 0x000fc600078e20ff */
[----:B------:R-:W-:Y:S02]  /*1580*/  IMAD R11, R6, R4, R21 ;  /* 0x00000004060b7224 */ /* 0x000fe400078e0215 */
[----:B------:R-:W1:Y:S01]  /*1590*/  LDC.64 R12, c[0x0][0x388] ;  /* 0x0000e200ff0c7b82 */ /* 0x000e620000000a00 */
[----:B0-----:R-:W-:-:S06]  /*15a0*/  IMAD.WIDE.U32 R6, R7, 0x4, R8 ;  /* 0x0000000407067825 */ /* 0x001fcc00078e0008 */
[----:B------:R-:W2:Y:S01]  /*15b0*/  LDG.E R6, desc[UR8][R6.64] ;  /* 0x0000000806067981 */ /* 0x000ea2000c1e1900 */
[----:B-1----:R-:W-:-:S06]  /*15c0*/  IMAD.WIDE.U32 R12, R11, 0x4, R12 ;  /* 0x000000040b0c7825 */ /* 0x002fcc00078e000c */
[----:B------:R-:W3:Y:S01]  /*15d0*/  LDG.E R12, desc[UR8][R12.64] ;  /* 0x000000080c0c7981 */ /* 0x000ee2000c1e1900 */
[----:B------:R-:W-:-:S04]  /*15e0*/  UIADD3 UR4, UPT, UPT, UR4, 0x400, URZ ;  /* 0x0000040004047890 */ /* 0x000fc8000fffe0ff */
[----:B------:R-:W-:Y:S01]  /*15f0*/  ULEA UR4, UR6, UR4, 0x18 ;  /* 0x0000000406047291 */ /* 0x000fe2000f8ec0ff */
[----:B------:R-:W-:-:S05]  /*1600*/  LEA R15, R2, R5, 0x2 ;  /* 0x00000005020f7211 */ /* 0x000fca00078e10ff */
[----:B------:R-:W-:-:S04]  /*1610*/  LEA R0, R2, UR4, 0x2 ;  /* 0x0000000402007c11 */ /* 0x000fc8000f8e10ff */
        /* <DEDUP_REMOVED lines=41> */
.L_x_0:
[----:B------:R-:W0:Y:S01]  /*18b0*/  LDC.64 R2, c[0x0][0x390] ;  /* 0x0000e400ff027b82 */ /* 0x000e220000000a00 */
[----:B------:R-:W-:-:S04]  /*18c0*/  IMAD R21, R23, R4, R21 ;  /* 0x0000000417157224 */ /* 0x000fc800078e0215 */
[----:B0-----:R-:W-:-:S05]  /*18d0*/  IMAD.WIDE R2, R21, 0x4, R2 ;  /* 0x0000000415027825 */ /* 0x001fca00078e0202 */
[----:B------:R-:W-:Y:S01]  /*18e0*/  STG.E desc[UR8][R2.64], R33 ;  /* 0x0000002102007986 */ /* 0x000fe2000c101908 */
[----:B------:R-:W-:Y:S05]  /*18f0*/  EXIT ;  /* 0x000000000000794d */ /* 0x000fea0003800000 */
.L_x_4:
[----:B------:R-:W-:-:S00]  /*1900*/  BRA `(.L_x_4) ;  /* 0xfffffffc00fc7947 */ /* 0x000fc0000383ffff */
[----:B------:R-:W-:-:S00]  /*1910*/  NOP ;  /* 0x0000000000007918 */ /* 0x000fc00000000000 */
        /* <DEDUP_REMOVED lines=14> */
.L_x_10:


//--------------------- .text._Z20matrixMultiplySimplePfS_S_i --------------------------
	.section	.text._Z20matrixMultiplySimplePfS_S_i,"ax",@progbits
	.align	128
        .global         _Z20matrixMultiplySimplePfS_S_i
        .type           _Z20matrixMultiplySimplePfS_S_i,@function
        .size           _Z20matrixMultiplySimplePfS_S_i,(.L_x_11 - _Z20matrixMultiplySimplePfS_S_i)
        .other          _Z20matrixMultiplySimplePfS_S_i,@"STO_CUDA_ENTRY STV_DEFAULT"
_Z20matrixMultiplySimplePfS_S_i:
.text._Z20matrixMultiplySimplePfS_S_i:
[----:B------:R-:W-:Y:S01]  /*0000*/  LDC R1, c[0x0][0x37c] ;  /* 0x0000df00ff017b82 */ /* 0x000fe20000000800 */
[----:B------:R-:W0:Y:S07]  /*0010*/  S2R R0, SR_TID.X ;  /* 0x0000000000007919 */ /* 0x000e2e0000002100 */
[----:B------:R-:W0:Y:S01]  /*0020*/  LDC R3, c[0x0][0x360] ;  /* 0x0000d800ff037b82 */ /* 0x000e220000000800 */
[----:B------:R-:W1:Y:S01]  /*0030*/  LDCU UR20, c[0x0][0x398] ;  /* 0x00007300ff1477ac */ /* 0x000e620008000800 */
[----:B------:R-:W2:Y:S06]  /*0040*/  S2R R13, SR_TID.Y ;  /* 0x00000000000d7919 */ /* 0x000eac0000002200 */
[----:B------:R-:W0:Y:S08]  /*0050*/  S2UR UR4, SR_CTAID.X ;  /* 0x00000000000479c3 */ /* 0x000e300000002500 */
[----:B------:R-:W2:Y:S08]  /*0060*/  S2UR UR5, SR_CTAID.Y ;  /* 0x00000000000579c3 */ /* 0x000eb00000002600 */
[----:B------:R-:W2:Y:S01]  /*0070*/  LDC R2, c[0x0][0x364] ;  /* 0x0000d900ff027b82 */ /* 0x000ea20000000800 */
[----:B0-----:R-:W-:-:S02]  /*0080*/  IMAD R0, R3, UR4, R0 ;  /* 0x0000000403007c24 */ /* 0x001fc4000f8e0200 */
[----:B--2---:R-:W-:-:S05]  /*0090*/  IMAD R13, R2, UR5, R13 ;  /* 0x00000005020d7c24 */ /* 0x004fca000f8e020d */
[----:B------:R-:W-:-:S04]  /*00a0*/  VIMNMX R2, PT, PT, R0, R13, !PT ;  /* 0x0000000d00027248 */ /* 0x000fc80007fe0100 */
[----:B-1----:R-:W-:-:S13]  /*00b0*/  ISETP.GE.AND P0, PT, R2, UR20, PT ;  /* 0x0000001402007c0c */ /* 0x002fda000bf06270 */
[----:B------:R-:W-:Y:S05]  /*00c0*/  @P0 EXIT ;  /* 0x000000000000094d */ /* 0x000fea0003800000 */
[----:B------:R-:W-:Y:S01]  /*00d0*/  UISETP.GE.U32.AND UP0, UPT, UR20, 0x8, UPT ;  /* 0x000000081400788c */ /* 0x000fe2000bf06070 */
[----:B------:R-:W-:Y:S02]  /*00e0*/  HFMA2 R12, -RZ, RZ, 0, 0 ;  /* 0x00000000ff0c7431 */ /* 0x000fe400000001ff */
[----:B------:R-:W-:Y:S01]  /*00f0*/  IMAD R13, R13, UR20, RZ ;  /* 0x000000140d0d7c24 */ /* 0x000fe2000f8e02ff */
[----:B------:R-:W-:Y:S01]  /*0100*/  UMOV UR4, URZ ;  /* 0x000000ff00047c82 */ /* 0x000fe20008000000 */
[----:B------:R-:W0:Y:S04]  /*0110*/  LDCU.64 UR18, c[0x0][0x358] ;  /* 0x00006b00ff1277ac */ /* 0x000e280008000a00 */
[----:B------:R-:W-:Y:S05]  /*0120*/  BRA.U !UP0, `(.L_x_5) ;  /* 0x0000000508047547 */ /* 0x000fea000b800000 */
[----:B------:R-:W1:Y:S01]  /*0130*/  LDCU.128 UR24, c[0x0][0x380] ;  /* 0x00007000ff1877ac */ /* 0x000e620008000c00 */
[----:B------:R-:W-:Y:S02]  /*0140*/  MOV R12, RZ ;  /* 0x000000ff000c7202 */ /* 0x000fe40000000f00 */
[----:B------:R-:W-:Y:S01]  /*0150*/  MOV R14, R0 ;  /* 0x00000000000e7202 */ /* 0x000fe20000000f00 */
[----:B------:R-:W-:-:S04]  /*0160*/  ULOP3.LUT UR4, UR20, 0x7ffffff8, URZ, 0xc0, !UPT ;  /* 0x7ffffff814047892 */ /* 0x000fc8000f8ec0ff */
[----:B------:R-:W-:Y:S01]  /*0170*/  UIADD3 UR5, UPT, UPT, -UR4, URZ, URZ ;  /* 0x000000ff04057290 */ /* 0x000fe2000fffe1ff */
[----:B-1----:R-:W-:Y:S01]  /*0180*/  MOV R2, UR24 ;  /* 0x0000001800027c02 */ /* 0x002fe20008000f00 */
[----:B------:R-:W-:Y:S01]  /*0190*/  UIMAD.WIDE UR6, UR20, 0x8, UR26 ;  /* 0x00000008140678a5 */ /* 0x000fe2000f8e021a */
[----:B------:R-:W-:Y:S01]  /*01a0*/  MOV R3, UR25 ;  /* 0x0000001900037c02 */ /* 0x000fe20008000f00 */
[----:B------:R-:W-:Y:S02]  /*01b0*/  UIMAD.WIDE UR8, UR20, 0xc, UR26 ;  /* 0x0000000c140878a5 */ /* 0x000fe4000f8e021a */
[----:B------:R-:W-:Y:S01]  /*01c0*/  UIMAD.WIDE UR10, UR20, 0x10, UR26 ;  /* 0x00000010140a78a5 */ /* 0x000fe2000f8e021a */
[----:B------:R-:W-:Y:S01]  /*01d0*/  IMAD.WIDE.U32 R2, R13, 0x4, R2 ;  /* 0x000000040d027825 */ /* 0x000fe200078e0002 */
[----:B------:R-:W-:Y:S02]  /*01e0*/  UIMAD.WIDE UR12, UR20, 0x14, UR26 ;  /* 0x00000014140c78a5 */ /* 0x000fe4000f8e021a */
[----:B------:R-:W-:Y:S01]  /*01f0*/  UIMAD.WIDE UR14, UR20, 0x18, UR26 ;  /* 0x00000018140e78a5 */ /* 0x000fe2000f8e021a */
[----:B------:R-:W-:Y:S01]  /*0200*/  IADD3 R2, P0, PT, R2, 0x10, RZ ;  /* 0x0000001002027810 */ /* 0x000fe20007f1e0ff */
[----:B------:R-:W-:-:S03]  /*0210*/  UIMAD.WIDE UR16, UR20, 0x1c, UR26 ;  /* 0x0000001c141078a5 */ /* 0x000fc6000f8e021a */
[----:B------:R-:W-:-:S09]  /*0220*/  IADD3.X R3, PT, PT, RZ, R3, RZ, P0, !PT ;  /* 0x00000003ff037210 */ /* 0x000fd200007fe4ff */
.L_x_6:
[----:B------:R-:W-:Y:S01]  /*0230*/  UIMAD.WIDE UR22, UR20, 0x4, UR26 ;  /* 0x00000004141678a5 */ /* 0x000fe2000f8e021a */
[----:B------:R-:W-:Y:S02]  /*0240*/  IMAD.MOV.U32 R23, RZ, RZ, 0x4 ;  /* 0x00000004ff177424 */ /* 0x000fe400078e00ff */
[----:B------:R-:W-:Y:S01]  /*0250*/  HFMA2 R11, -RZ, RZ, 0, 2.384185791015625e-07 ;  /* 0x00000004ff0b7431 */ /* 0x000fe200000001ff */
[----:B------:R-:W-:Y:S01]  /*0260*/  MOV R25, 0x4 ;  /* 0x0000000400197802 */ /* 0x000fe20000000f00 */
[----:B0-----:R-:W2:Y:S01]  /*0270*/  LDG.E R21, desc[UR18][R2.64+-0x10] ;  /* 0xfffff01202157981 */ /* 0x001ea2000c1e1900 */
[C---:B------:R-:W-:Y:S01]  /*0280*/  IMAD.WIDE R22, R14.reuse, R23, UR26 ;  /* 0x0000001a0e167e25 */ /* 0x040fe2000f8e0217 */
[----:B------:R-:W-:Y:S02]  /*0290*/  MOV R8, UR22 ;  /* 0x0000001600087c02 */ /* 0x000fe40008000f00 */
[----:B------:R-:W-:Y:S01]  /*02a0*/  MOV R9, UR23 ;  /* 0x0000001700097c02 */ /* 0x000fe20008000f00 */
[----:B------:R-:W3:Y:S02]  /*02b0*/  LDG.E R19, desc[UR18][R2.64+-0xc] ;  /* 0xfffff41202137981 */ /* 0x000ee4000c1e1900 */
[----:B------:R-:W-:-:S02]  /*02c0*/  IMAD.WIDE R8, R14, 0x4, R8 ;  /* 0x000000040e087825 */ /* 0x000fc400078e0208 */
[----:B------:R-:W2:Y:S01]  /*02d0*/  LDG.E R22, desc[UR18][R22.64] ;  /* 0x0000001216167981 */ /* 0x000ea2000c1e1900 */
[----:B------:R-:W-:Y:S01]  /*02e0*/  MOV R5, 0x4 ;  /* 0x0000000400057802 */ /* 0x000fe20000000f00 */
[C---:B------:R-:W-:Y:S02]  /*02f0*/  IMAD.WIDE R24, R14.reuse, R25, UR6 ;  /* 0x000000060e187e25 */ /* 0x040fe4000f8e0219 */
[----:B------:R0:W3:Y:S02]  /*0300*/  LDG.E R20, desc[UR18][R8.64] ;  /* 0x0000001208147981 */ /* 0x0000e4000c1e1900 */
[----:B------:R-:W-:Y:S02]  /*0310*/  IMAD.WIDE R10, R14, R11, UR8 ;  /* 0x000000080e0a7e25 */ /* 0x000fe4000f8e020b */
[----:B------:R-:W4:Y:S04]  /*0320*/  LDG.E R18, desc[UR18][R24.64] ;  /* 0x0000001218127981 */ /* 0x000f28000c1e1900 */
[----:B------:R-:W4:Y:S01]  /*0330*/  LDG.E R17, desc[UR18][R2.64+-0x8] ;  /* 0xfffff81202117981 */ /* 0x000f22000c1e1900 */
[----:B0-----:R-:W-:-:S02]  /*0340*/  HFMA2 R9, -RZ, RZ, 0, 2.384185791015625e-07 ;  /* 0x00000004ff097431 */ /* 0x001fc400000001ff */
[----:B------:R-:W-:Y:S01]  /*0350*/  IMAD.MOV.U32 R7, RZ, RZ, 0x4 ;  /* 0x00000004ff077424 */ /* 0x000fe200078e00ff */
[----:B------:R0:W5:Y:S01]  /*0360*/  LDG.E R16, desc[UR18][R10.64] ;  /* 0x000000120a107981 */ /* 0x000162000c1e1900 */
[----:B------:R-:W-:-:S03]  /*0370*/  IMAD.WIDE R4, R14, R5, UR10 ;  /* 0x0000000a0e047e25 */ /* 0x000fc6000f8e0205 */
[----:B------:R-:W5:Y:S01]  /*0380*/  LDG.E R15, desc[UR18][R2.64+-0x4] ;  /* 0xfffffc12020f7981 */ /* 0x000f62000c1e1900 */
[C---:B------:R-:W-:Y:S01]  /*0390*/  IMAD.WIDE R6, R14.reuse, R7, UR12 ;  /* 0x0000000c0e067e25 */ /* 0x040fe2000f8e0207 */
[----:B------:R-:W-:Y:S02]  /*03a0*/  MOV R27, 0x4 ;  /* 0x00000004001b7802 */ /* 0x000fe40000000f00 */
[----:B------:R1:W5:Y:S01]  /*03b0*/  LDG.E R4, desc[UR18][R4.64] ;  /* 0x0000001204047981 */ /* 0x000362000c1e1900 */
[----:B------:R-:W-:-:S03]  /*03c0*/  IMAD.WIDE R8, R14, R9, UR14 ;  /* 0x0000000e0e087e25 */ /* 0x000fc6000f8e0209 */
[----:B------:R-:W5:Y:S01]  /*03d0*/  LDG.E R23, desc[UR18][R2.64] ;  /* 0x0000001202177981 */ /* 0x000f62000c1e1900 */
[----:B0-----:R-:W-:-:S03]  /*03e0*/  IMAD.WIDE R10, R14, R27, UR16 ;  /* 0x000000100e0a7e25 */ /* 0x001fc6000f8e021b */
[----:B------:R-:W5:Y:S04]  /*03f0*/  LDG.E R7, desc[UR18][R6.64] ;  /* 0x0000001206077981 */ /* 0x000f68000c1e1900 */
[----:B------:R-:W5:Y:S04]  /*0400*/  LDG.E R24, desc[UR18][R2.64+0x4] ;  /* 0x0000041202187981 */ /* 0x000f68000c1e1900 */
[----:B------:R-:W5:Y:S04]  /*0410*/  LDG.E R8, desc[UR18][R8.64] ;  /* 0x0000001208087981 */ /* 0x000f68000c1e1900 */
[----:B------:R-:W5:Y:S04]  /*0420*/  LDG.E R25, desc[UR18][R2.64+0x8] ;  /* 0x0000081202197981 */ /* 0x000f68000c1e1900 */
[----:B------:R-:W5:Y:S04]  /*0430*/  LDG.E R10, desc[UR18][R10.64] ;  /* 0x000000120a0a7981 */ /* 0x000f68000c1e1900 */
[----:B------:R0:W5:Y:S01]  /*0440*/  LDG.E R27, desc[UR18][R2.64+0xc] ;  /* 0x00000c12021b7981 */ /* 0x000162000c1e1900 */
[----:B------:R-:W-:-:S04]  /*0450*/  UIADD3 UR5, UPT, UPT, UR5, 0x8, URZ ;  /* 0x0000000805057890 */ /* 0x000fc8000fffe0ff */
[----:B------:R-:W-:Y:S01]  /*0460*/  UISETP.NE.AND UP0, UPT, UR5, URZ, UPT ;  /* 0x000000ff0500728c */ /* 0x000fe2000bf05270 */
[----:B-1----:R-:W-:Y:S02]  /*0470*/  MOV R5, UR20 ;  /* 0x0000001400057c02 */ /* 0x002fe40008000f00 */
[----:B0-----:R-:W-:Y:S02]  /*0480*/  IADD3 R2, P0, PT, R2, 0x20, RZ ;  /* 0x0000002002027810 */ /* 0x001fe40007f1e0ff */
[----:B------:R-:W-:Y:S02]  /*0490*/  LEA R14, R5, R14, 0x3 ;  /* 0x0000000e050e7211 */ /* 0x000fe400078e18ff */
[----:B------:R-:W-:Y:S01]  /*04a0*/  IADD3.X R3, PT, PT, RZ, R3, RZ, P0, !PT ;  /* 0x00000003ff037210 */ /* 0x000fe200007fe4ff */
[----:B--2---:R-:W-:-:S04]  /*04b0*/  FFMA R22, R21, R22, R12 ;  /* 0x0000001615167223 */ /* 0x004fc8000000000c */
[----:B---3--:R-:W-:-:S04]  /*04c0*/  FFMA R20, R19, R20, R22 ;  /* 0x0000001413147223 */ /* 0x008fc80000000016 */
[----:B----4-:R-:W-:-:S04]  /*04d0*/  FFMA R18, R17, R18, R20 ;  /* 0x0000001211127223 */ /* 0x010fc80000000014 */
[----:B-----5:R-:W-:-:S04]  /*04e0*/  FFMA R16, R15, R16, R18 ;  /* 0x000000100f107223 */ /* 0x020fc80000000012 */
[----:B------:R-:W-:-:S04]  /*04f0*/  FFMA R23, R23, R4, R16 ;  /* 0x0000000417177223 */ /* 0x000fc80000000010 */
[----:B------:R-:W-:-:S04]  /*0500*/  FFMA R24, R24, R7, R23 ;  /* 0x0000000718187223 */ /* 0x000fc80000000017 */
[----:B------:R-:W-:-:S04]  /*0510*/  FFMA R8, R25, R8, R24 ;  /* 0x0000000819087223 */ /* 0x000fc80000000018 */
[----:B------:R-:W-:Y:S01]  /*0520*/  FFMA R12, R27, R10, R8 ;  /* 0x0000000a1b0c7223 */ /* 0x000fe20000000008 */
[----:B------:R-:W-:Y:S06]  /*0530*/  BRA.U UP0, `(.L_x_6) ;  /* 0xfffffffd003c7547 */ /* 0x000fec000b83ffff */
.L_x_5:
[----:B------:R-:W-:-:S04]  /*0540*/  ULOP3.LUT UR6, UR20, 0x7, URZ, 0xc0, !UPT ;  /* 0x0000000714067892 */ /* 0x000fc8000f8ec0ff */
[----:B------:R-:W-:-:S09]  /*0550*/  UISETP.NE.AND UP0, UPT, UR6, URZ, UPT ;  /* 0x000000ff0600728c */ /* 0x000fd2000bf05270 */
[----:B------:R-:W-:Y:S05]  /*0560*/  BRA.U !UP0, `(.L_x_7) ;  /* 0x0000000508387547 */ /* 0x000fea000b800000 */
[----:B------:R-:W-:Y:S02]  /*0570*/  UISETP.GE.U32.AND UP0, UPT, UR6, 0x4, UPT ;  /* 0x000000040600788c */ /* 0x000fe4000bf06070 */
[----:B------:R-:W-:-:S04]  /*0580*/  ULOP3.LUT UR5, UR20, 0x3, URZ, 0xc0, !UPT ;  /* 0x0000000314057892 */ /* 0x000fc8000f8ec0ff */
[----:B------:R-:W-:-:S03]  /*0590*/  UISETP.NE.AND UP1, UPT, UR5, URZ, UPT ;  /* 0x000000ff0500728c */ /* 0x000fc6000bf25270 */
[----:B------:R-:W-:Y:S08]  /*05a0*/  BRA.U !UP0, `(.L_x_8) ;  /* 0x00000001087c7547 */ /* 0x000ff0000b800000 */
[----:B------:R-:W1:Y:S01]  /*05b0*/  LDC.64 R6, c[0x0][0x388] ;  /* 0x0000e200ff067b82 */ /* 0x000e620000000a00 */
[----:B------:R-:W2:Y:S01]  /*05c0*/  LDCU.64 UR6, c[0x0][0x380] ;  /* 0x00007000ff0677ac */ /* 0x000ea20008000a00 */
[----:B------:R-:W-:Y:S01]  /*05d0*/  IMAD.U32 R9, RZ, RZ, UR4 ;  /* 0x00000004ff097e24 */ /* 0x000fe2000f8e00ff */
[C---:B------:R-:W-:Y:S02]  /*05e0*/  IADD3 R3, PT, PT, R13.reuse, UR4, RZ ;  /* 0x000000040d037c10 */ /* 0x040fe4000fffe0ff */
[----:B------:R-:W-:Y:S01]  /*05f0*/  IADD3 R10, P0, PT, R13, UR4, RZ ;  /* 0x000000040d0a7c10 */ /* 0x000fe2000ff1e0ff */
[----:B------:R-:W-:Y:S01]  /*0600*/  IMAD R9, R9, UR20, R0 ;  /* 0x0000001409097c24 */ /* 0x000fe2000f8e0200 */
[----:B------:R-:W-:Y:S01]  /*0610*/  MOV R11, UR20 ;  /* 0x00000014000b7c02 */ /* 0x000fe20008000f00 */
[----:B------:R-:W3:Y:S01]  /*0620*/  LDC.64 R4, c[0x0][0x380] ;  /* 0x0000e000ff047b82 */ /* 0x000ee20000000a00 */
[----:B------:R-:W-:Y:S01]  /*0630*/  MOV R15, UR20 ;  /* 0x00000014000f7c02 */ /* 0x000fe20008000f00 */
[----:B-1----:R-:W-:Y:S01]  /*0640*/  IMAD.WIDE R6, R9, 0x4, R6 ;  /* 0x0000000409067825 */ /* 0x002fe200078e0206 */
[----:B------:R-:W-:-:S05]  /*0650*/  MOV R9, UR20 ;  /* 0x0000001400097c02 */ /* 0x000fca0008000f00 */
[----:B------:R-:W-:Y:S02]  /*0660*/  IMAD.WIDE R8, R9, 0x4, R6 ;  /* 0x0000000409087825 */ /* 0x000fe400078e0206 */
[----:B0-----:R-:W4:Y:S02]  /*0670*/  LDG.E R6, desc[UR18][R6.64] ;  /* 0x0000001206067981 */ /* 0x001f24000c1e1900 */
[----:B---3--:R-:W-:Y:S01]  /*0680*/  IMAD.WIDE.U32 R4, R3, 0x4, R4 ;  /* 0x0000000403047825 */ /* 0x008fe200078e0004 */
[----:B------:R-:W-:Y:S01]  /*0690*/  IADD3.X R3, PT, PT, RZ, RZ, RZ, P0, !PT ;  /* 0x000000ffff037210 */ /* 0x000fe200007fe4ff */
[----:B------:R-:W3:Y:S01]  /*06a0*/  LDG.E R17, desc[UR18][R8.64] ;  /* 0x0000001208117981 */ /* 0x000ee2000c1e1900 */
[----:B--2---:R-:W-:-:S03]  /*06b0*/  LEA R2, P0, R10, UR6, 0x2 ;  /* 0x000000060a027c11 */ /* 0x004fc6000f8010ff */
[----:B------:R-:W4:Y:S01]  /*06c0*/  LDG.E R5, desc[UR18][R4.64] ;  /* 0x0000001204057981 */ /* 0x000f22000c1e1900 */
[----:B------:R-:W-:Y:S01]  /*06d0*/  LEA.HI.X R3, R10, UR7, R3, 0x2, P0 ;  /* 0x000000070a037c11 */ /* 0x000fe200080f1403 */
[----:B------:R-:W-:-:S04]  /*06e0*/  IMAD.WIDE R10, R11, 0x4, R8 ;  /* 0x000000040b0a7825 */ /* 0x000fc800078e0208 */
[----:B------:R-:W3:Y:S01]  /*06f0*/  LDG.E R16, desc[UR18][R2.64+0x4] ;  /* 0x0000041202107981 */ /* 0x000ee2000c1e1900 */
[----:B------:R-:W-:-:S03]  /*0700*/  IMAD.WIDE R14, R15, 0x4, R10 ;  /* 0x000000040f0e7825 */ /* 0x000fc600078e020a */
[----:B------:R-:W2:Y:S04]  /*0710*/  LDG.E R19, desc[UR18][R10.64] ;  /* 0x000000120a137981 */ /* 0x000ea8000c1e1900 */
[----:B------:R-:W2:Y:S04]  /*0720*/  LDG.E R18, desc[UR18][R2.64+0x8] ;  /* 0x0000081202127981 */ /* 0x000ea8000c1e1900 */
[----:B------:R-:W5:Y:S04]  /*0730*/  LDG.E R20, desc[UR18][R2.64+0xc] ;  /* 0x00000c1202147981 */ /* 0x000f68000c1e1900 */
[----:B------:R-:W5:Y:S01]  /*0740*/  LDG.E R14, desc[UR18][R14.64] ;  /* 0x000000120e0e7981 */ /* 0x000f62000c1e1900 */
[----:B------:R-:W-:Y:S01]  /*0750*/  UIADD3 UR4, UPT, UPT, UR4, 0x4, URZ ;  /* 0x0000000404047890 */ /* 0x000fe2000fffe0ff */
[----:B----4-:R-:W-:-:S04]  /*0760*/  FFMA R5, R5, R6, R12 ;  /* 0x0000000605057223 */ /* 0x010fc8000000000c */
[----:B---3--:R-:W-:-:S04]  /*0770*/  FFMA R5, R16, R17, R5 ;  /* 0x0000001110057223 */ /* 0x008fc80000000005 */
[----:B--2---:R-:W-:-:S04]  /*0780*/  FFMA R5, R18, R19, R5 ;  /* 0x0000001312057223 */ /* 0x004fc80000000005 */
[----:B-----5:R-:W-:-:S07]  /*0790*/  FFMA R12, R20, R14, R5 ;  /* 0x0000000e140c7223 */ /* 0x020fce0000000005 */
.L_x_8:
[----:B------:R-:W-:Y:S05]  /*07a0*/  BRA.U !UP1, `(.L_x_7) ;  /* 0x0000000109a87547 */ /* 0x000fea000b800000 */
[----:B------:R-:W-:Y:S01]  /*07b0*/  UISETP.NE.AND UP0, UPT, UR5, 0x1, UPT ;  /* 0x000000010500788c */ /* 0x000fe2000bf05270 */
[----:B------:R-:W-:Y:S01]  /*07c0*/  MOV R7, UR4 ;  /* 0x0000000400077c02 */ /* 0x000fe20008000f00 */
[----:B------:R-:W-:Y:S02]  /*07d0*/  ULOP3.LUT UR5, UR20, 0x1, URZ, 0xc0, !UPT ;  /* 0x0000000114057892 */ /* 0x000fe4000f8ec0ff */
[----:B------:R-:W-:Y:S02]  /*07e0*/  MOV R15, UR20 ;  /* 0x00000014000f7c02 */ /* 0x000fe40008000f00 */
[----:B------:R-:W-:Y:S01]  /*07f0*/  UISETP.NE.U32.AND UP1, UPT, UR5, 0x1, UPT ;  /* 0x000000010500788c */ /* 0x000fe2000bf25070 */
[----:B------:R-:W-:-:S04]  /*0800*/  PLOP3.LUT P1, PT, PT, PT, UP0, 0x80, 0x8 ;  /* 0x000000000008781c */ /* 0x000fc80003f2f008 */
[----:B------:R-:W1:Y:S01]  /*0810*/  @UP0 LDCU.128 UR8, c[0x0][0x380] ;  /* 0x00007000ff0807ac */ /* 0x000e620008000c00 */
[----:B------:R-:W-:Y:S01]  /*0820*/  PLOP3.LUT P0, PT, PT, PT, UP1, 0x80, 0x8 ;  /* 0x000000000008781c */ /* 0x000fe20003f0f018 */
[----:B------:R-:W2:Y:S04]  /*0830*/  @UP0 LDCU.64 UR6, c[0x0][0x380] ;  /* 0x00007000ff0607ac */ /* 0x000ea80008000a00 */
[----:B------:R-:W3:Y:S03]  /*0840*/  @!UP1 LDCU.128 UR12, c[0x0][0x380] ;  /* 0x00007000ff0c97ac */ /* 0x000ee60008000c00 */
[C---:B------:R-:W-:Y:S02]  /*0850*/  @P1 IADD3 R3, PT, PT, R13.reuse, UR4, RZ ;  /* 0x000000040d031c10 */ /* 0x040fe4000fffe0ff */
[----:B------:R-:W-:Y:S01]  /*0860*/  @P1 IADD3 R6, P2, PT, R13, UR4, RZ ;  /* 0x000000040d061c10 */ /* 0x000fe2000ff5e0ff */
[----:B------:R-:W-:Y:S01]  /*0870*/  @UP0 UIADD3 UR4, UPT, UPT, UR4, 0x2, URZ ;  /* 0x0000000204040890 */ /* 0x000fe2000fffe0ff */
[----:B-1----:R-:W-:Y:S01]  /*0880*/  MOV R11, UR9 ;  /* 0x00000009000b7c02 */ /* 0x002fe20008000f00 */
[----:B------:R-:W-:Y:S01]  /*0890*/  IMAD.U32 R10, RZ, RZ, UR8 ;  /* 0x00000008ff0a7e24 */ /* 0x000fe2000f8e00ff */
[----:B------:R-:W-:-:S02]  /*08a0*/  MOV R4, UR10 ;  /* 0x0000000a00047c02 */ /* 0x000fc40008000f00 */
[----:B------:R-:W-:Y:S01]  /*08b0*/  MOV R5, UR11 ;  /* 0x0000000b00057c02 */ /* 0x000fe20008000f00 */
[----:B------:R-:W-:-:S04]  /*08c0*/  @P1 IMAD.WIDE.U32 R10, R3, 0x4, R10 ;  /* 0x00000004030a1825 */ /* 0x000fc800078e000a */
[----:B------:R-:W-:Y:S01]  /*08d0*/  @P1 IMAD R3, R7, UR20, R0 ;  /* 0x0000001407031c24 */ /* 0x000fe2000f8e0200 */
[----:B------:R-:W-:Y:S01]  /*08e0*/  @P1 IADD3.X R7, PT, PT, RZ, RZ, RZ, P2, !PT ;  /* 0x000000ffff071210 */ /* 0x000fe200017fe4ff */
[----:B------:R-:W-:Y:S01]  /*08f0*/  IMAD.U32 R19, RZ, RZ, UR4 ;  /* 0x00000004ff137e24 */ /* 0x000fe2000f8e00ff */
[C---:B--2---:R-:W-:Y:S01]  /*0900*/  @P1 LEA R2, P2, R6.reuse, UR6, 0x2 ;  /* 0x0000000606021c11 */ /* 0x044fe2000f8410ff */
[----:B------:R-:W-:Y:S01]  /*0910*/  @P1 IMAD.WIDE R4, R3, 0x4, R4 ;  /* 0x0000000403041825 */ /* 0x000fe200078e0204 */
[----:B------:R-:W-:Y:S01]  /*0920*/  @!P0 IADD3 R17, PT, PT, R13, UR4, RZ ;  /* 0x000000040d118c10 */ /* 0x000fe2000fffe0ff */
[----:B0-----:R-:W2:Y:S01]  /*0930*/  @P1 LDG.E R11, desc[UR18][R10.64] ;  /* 0x000000120a0b1981 */ /* 0x001ea2000c1e1900 */
[----:B------:R-:W-:Y:S01]  /*0940*/  @P1 LEA.HI.X R3, R6, UR7, R7, 0x2, P2 ;  /* 0x0000000706031c11 */ /* 0x000fe200090f1407 */
[----:B------:R-:W-:Y:S01]  /*0950*/  @!P0 IMAD R19, R19, UR20, R0 ;  /* 0x0000001413138c24 */ /* 0x000fe2000f8e0200 */
[----:B---3--:R-:W-:Y:S01]  /*0960*/  MOV R6, UR12 ;  /* 0x0000000c00067c02 */ /* 0x008fe20008000f00 */
[----:B------:R-:W-:Y:S01]  /*0970*/  @P1 IMAD.WIDE R14, R15, 0x4, R4 ;  /* 0x000000040f0e1825 */ /* 0x000fe200078e0204 */
[----:B------:R-:W-:Y:S01]  /*0980*/  MOV R7, UR13 ;  /* 0x0000000d00077c02 */ /* 0x000fe20008000f00 */
[----:B------:R-:W2:Y:S01]  /*0990*/  @P1 LDG.E R4, desc[UR18][R4.64] ;  /* 0x0000001204041981 */ /* 0x000ea2000c1e1900 */
[----:B------:R-:W-:-:S02]  /*09a0*/  MOV R8, UR14 ;  /* 0x0000000e00087c02 */ /* 0x000fc40008000f00 */
[----:B------:R-:W-:Y:S01]  /*09b0*/  MOV R9, UR15 ;  /* 0x0000000f00097c02 */ /* 0x000fe20008000f00 */
[----:B------:R-:W-:Y:S01]  /*09c0*/  @!P0 IMAD.WIDE.U32 R6, R17, 0x4, R6 ;  /* 0x0000000411068825 */ /* 0x000fe200078e0006 */
[----:B------:R-:W3:Y:S03]  /*09d0*/  @P1 LDG.E R14, desc[UR18][R14.64] ;  /* 0x000000120e0e1981 */ /* 0x000ee6000c1e1900 */
[----:B------:R-:W-:Y:S01]  /*09e0*/  @!P0 IMAD.WIDE R8, R19, 0x4, R8 ;  /* 0x0000000413088825 */ /* 0x000fe200078e0208 */
[----:B------:R-:W3:Y:S04]  /*09f0*/  @P1 LDG.E R2, desc[UR18][R2.64+0x4] ;  /* 0x0000041202021981 */ /* 0x000ee8000c1e1900 */
[----:B------:R-:W4:Y:S04]  /*0a00*/  @!P0 LDG.E R7, desc[UR18][R6.64] ;  /* 0x0000001206078981 */ /* 0x000f28000c1e1900 */
[----:B------:R-:W4:Y:S01]  /*0a10*/  @!P0 LDG.E R8, desc[UR18][R8.64] ;  /* 0x0000001208088981 */ /* 0x000f22000c1e1900 */
[----:B--2---:R-:W-:-:S04]  /*0a20*/  @P1 FFMA R11, R11, R4, R12 ;  /* 0x000000040b0b1223 */ /* 0x004fc8000000000c */
[----:B---3--:R-:W-:-:S04]  /*0a30*/  @P1 FFMA R12, R2, R14, R11 ;  /* 0x0000000e020c1223 */ /* 0x008fc8000000000b */
[----:B----4-:R-:W-:-:S07]  /*0a40*/  @!P0 FFMA R12, R7, R8, R12 ;  /* 0x00000008070c8223 */ /* 0x010fce000000000c */
.L_x_7:
[----:B------:R-:W1:Y:S01]  /*0a50*/  LDC.64 R2, c[0x0][0x390] ;  /* 0x0000e400ff027b82 */ /* 0x000e620000000a00 */
[----:B------:R-:W-:-:S05]  /*0a60*/  IADD3 R13, PT, PT, R0, R13, RZ ;  /* 0x0000000d000d7210 */ /* 0x000fca0007ffe0ff */
[----:B-1----:R-:W-:-:S05]  /*0a70*/  IMAD.WIDE R2, R13, 0x4, R2 ;  /* 0x000000040d027825 */ /* 0x002fca00078e0202 */
[----:B0-----:R-:W-:Y:S01]  /*0a80*/  STG.E desc[UR18][R2.64], R12 ;  /* 0x0000000c02007986 */ /* 0x001fe2000c101912 */
[----:B------:R-:W-:Y:S05]  /*0a90*/  EXIT ;  /* 0x000000000000794d */ /* 0x000fea0003800000 */
.L_x_9:
        /* <DEDUP_REMOVED lines=14> */
.L_x_11:


//--------------------- .nv.shared._Z23matrixMultiplyOptimisedPfS_S_i --------------------------
	.section	.nv.shared._Z23matrixMultiplyOptimisedPfS_S_i,"aw",@nobits
	.sectionflags	@""
	.align	4
.nv.shared._Z23matrixMultiplyOptimisedPfS_S_i:
	.zero		3072


//--------------------- .nv.shared.reserved.0     --------------------------
	.section	.nv.shared.reserved.0,"aw",@nobits
	.weak		__nv_reservedSMEM_offset_0_alias
	.size		__nv_reservedSMEM_offset_0_alias, 0, 64
	.other		__nv_reservedSMEM_offset_0_alias,@"STO_CUDA_RESERVED_SHARED STV_DEFAULT"
__nv_reservedSMEM_offset_0_alias:
	.zero		0
	.zero		64


//--------------------- .nv.constant0._Z23matrixMultiplyOptimisedPfS_S_i --------------------------
	.section	.nv.constant0._Z23matrixMultiplyOptimisedPfS_S_i,"a",@progbits
	.sectionflags	@""
	.align	4
.nv.constant0._Z23matrixMultiplyOptimisedPfS_S_i:
	.zero		924


//--------------------- .nv.constant0._Z20matrixMultiplySimplePfS_S_i --------------------------
	.section	.nv.constant0._Z20matrixMultiplySimplePfS_S_i,"a",@progbits
	.sectionflags	@""
	.align	4
.nv.constant0._Z20matrixMultiplySimplePfS_S_i:
	.zero		924


//--------------------- SYMBOLS --------------------------

	.type		.nv.reservedSmem.offset0,@object
	.size		.nv.reservedSmem.offset0,0x4
	.type		.nv.reservedSmem.cap,@object
	.size		.nv.reservedSmem.cap,0x4
